def gluon_tcgen05(
    a_ptr,
    b_ptr,
    c_ptr,
    M,
    N,
    K,
    stride_am,
    stride_bk,
    stride_cm,
    BLOCK_M: gl.constexpr,
    BLOCK_N: gl.constexpr,
    BLOCK_K: gl.constexpr,
    DTYPE: gl.constexpr,
    A_LAYOUT: gl.constexpr,
    B_LAYOUT: gl.constexpr,
    C_LAYOUT: gl.constexpr,
    B_SHAPE: gl.constexpr,
    TMEM_LAYOUT: gl.constexpr,
    TMEM_REG: gl.constexpr,
    TRANS_B: gl.constexpr,
    NUM_BUFFERS: gl.constexpr,
):
    a_desc = tma.make_tensor_descriptor(
        a_ptr, [M, K], [stride_am, 1], [BLOCK_M, BLOCK_K], A_LAYOUT
    )
    b_desc = tma.make_tensor_descriptor(
        b_ptr,
        [N, K] if TRANS_B else [K, N],
        [stride_bk, 1],
        B_SHAPE,
        B_LAYOUT,
    )
    c_desc = tma.make_tensor_descriptor(
        c_ptr, [M, N], [stride_cm, 1], [BLOCK_M, BLOCK_N], C_LAYOUT
    )

    a_bufs = gl.allocate_shared_memory(
        DTYPE, [NUM_BUFFERS, BLOCK_M, BLOCK_K], A_LAYOUT
    )
    b_bufs = gl.allocate_shared_memory(DTYPE, [NUM_BUFFERS] + B_SHAPE, B_LAYOUT)

    pid_m = gl.program_id(0)
    pid_n = gl.program_id(1)
    off_m = pid_m * BLOCK_M
    off_n = pid_n * BLOCK_N

    tma_bars = gl.allocate_shared_memory(
        gl.int64, [NUM_BUFFERS, 1], mbarrier.MBarrierLayout()
    )
    mma_bars = gl.allocate_shared_memory(
        gl.int64, [NUM_BUFFERS, 1], mbarrier.MBarrierLayout()
    )
    for i in gl.static_range(NUM_BUFFERS):
        mbarrier.init(tma_bars.index(i), count=1)
        mbarrier.init(mma_bars.index(i), count=1)

    acc_tmem = allocate_tensor_memory(gl.float32, [BLOCK_M, BLOCK_N], TMEM_LAYOUT)
    idx = 0
    phase = 0
    use_acc = False
    for k in range(0, K, BLOCK_K):
        a = a_bufs.index(idx)
        b = b_bufs.index(idx)
        tma_bar = tma_bars.index(idx)
        mma_bar = mma_bars.index(idx)
        mbarrier.expect(
            tma_bar, a_desc.block_type.nbytes + b_desc.block_type.nbytes
        )
        tma.async_copy_global_to_shared(a_desc, [off_m, k], tma_bar, a)
        tma.async_copy_global_to_shared(
            b_desc, [off_n, k] if TRANS_B else [k, off_n], tma_bar, b
        )
        mbarrier.wait(tma_bar, phase=phase)

        if TRANS_B:
            b = b.permute((1, 0))
        tcgen05_mma(a, b, acc_tmem, use_acc=use_acc)
        tcgen05_commit(mma_bar)
        mbarrier.wait(mma_bar, phase=phase)
        use_acc = True

        idx += 1
        if idx == NUM_BUFFERS:
            idx = 0
            phase ^= 1

    for i in gl.static_range(NUM_BUFFERS):
        mbarrier.invalidate(tma_bars.index(i))
        mbarrier.invalidate(mma_bars.index(i))

    acc = acc_tmem.load(TMEM_REG)
    c_smem = gl.allocate_shared_memory(DTYPE, [BLOCK_M, BLOCK_N], C_LAYOUT)
    c_smem.store(acc.to(DTYPE))
    fence_async_shared()
    tma.async_copy_shared_to_global(c_desc, [off_m, off_n], c_smem)
    tma.store_wait(pendings=0)

# config = {"BLOCK_K": 64, "BLOCK_M": 128, "BLOCK_N": 128, "arch": "sm_100", "dtype": "bf16", "num_buffers": 4, "num_warps": 8, "trans_b": 0}
# arch = sm_100


// ===== COMPILED SASS (sm_100a) =====

	.target	sm_100a

	.elftype	@"ET_EXEC"


//--------------------- .note.nv.tkinfo           --------------------------
	.section	.note.nv.tkinfo,"",@"SHT_NOTE"
	.sectionflags	@"SHF_NOTE_NV_TKINFO"
	.tkinfo
        /*0018*/ 	.word	0x00000081
        /*0030*/ 	.string	""
        /*0030*/ 	.string	"ptxas-blackwell"
        /*0030*/ 	.string	"Cuda compilation tools, release 12.9, V12.9.86"
        /*0030*/ 	.string	"Build cuda_12.9.r12.9/compiler.36037853_0"
        /*0030*/ 	.string	"-v  -suppress-debug-info  -lineinfo  -arch sm_100a "



//--------------------- .note.nv.cuver            --------------------------
	.section	.note.nv.cuver,"",@"SHT_NOTE"
	.sectionflags	@"SHF_NOTE_NV_CUVER"
        /*0018*/ 	.short	0x0001
        /*001a*/ 	.short	0x0064
        /*001c*/ 	.short	0x0001
        /*001e*/ 	.short	0x0000
        /*0020*/ 	.short	0x0001
        /*0022*/ 	.short	0x0000


//--------------------- .nv.info                  --------------------------
	.section	.nv.info,"",@"SHT_CUDA_INFO"
	.align	4


	//----- nvinfo : EIATTR_REGCOUNT
	.align		4
        /*0000*/ 	.byte	0x04, 0x2f
        /*0002*/ 	.short	(.L_4 - .L_3)
	.align		4
.L_3:
        /*0004*/ 	.word	index@(gluon_tcgen05)
        /*0008*/ 	.word	0x00000047


	//----- nvinfo : EIATTR_FRAME_SIZE
	.align		4
.L_4:
        /*000c*/ 	.byte	0x04, 0x11
        /*000e*/ 	.short	(.L_6 - .L_5)
	.align		4
.L_5:
        /*0010*/ 	.word	index@($__internal_2_$__cuda_sm10x_tcgen05_guardrail_trap_unallocated_columns_being_dealloced)
        /*0014*/ 	.word	0x00000000


	//----- nvinfo : EIATTR_FRAME_SIZE
	.align		4
.L_6:
        /*0018*/ 	.byte	0x04, 0x11
        /*001a*/ 	.short	(.L_8 - .L_7)
	.align		4
.L_7:
        /*001c*/ 	.word	index@($__internal_1_$__cuda_sm10x_tcgen05_guardrail_trap_phase_invalid_during_alloc)
        /*0020*/ 	.word	0x00000000


	//----- nvinfo : EIATTR_FRAME_SIZE
	.align		4
.L_8:
        /*0024*/ 	.byte	0x04, 0x11
        /*0026*/ 	.short	(.L_10 - .L_9)
	.align		4
.L_9:
        /*0028*/ 	.word	index@($__internal_0_$__cuda_sm10x_tcgen05_guardrail_trap_col_being_dealloced_not_returned_by_alloc)
        /*002c*/ 	.word	0x00000000


	//----- nvinfo : EIATTR_FRAME_SIZE
	.align		4
.L_10:
        /*0030*/ 	.byte	0x04, 0x11
        /*0032*/ 	.short	(.L_12 - .L_11)
	.align		4
.L_11:
        /*0034*/ 	.word	index@(gluon_tcgen05)
        /*0038*/ 	.word	0x00000000


	//----- nvinfo : EIATTR_MIN_STACK_SIZE
	.align		4
.L_12:
        /*003c*/ 	.byte	0x04, 0x12
        /*003e*/ 	.short	(.L_14 - .L_13)
	.align		4
.L_13:
        /*0040*/ 	.word	index@(gluon_tcgen05)
        /*0044*/ 	.word	0x00000000
.L_14:


//--------------------- .nv.info.gluon_tcgen05    --------------------------
	.section	.nv.info.gluon_tcgen05,"",@"SHT_CUDA_INFO"
	.sectionflags	@""
	.align	4


	//----- nvinfo : EIATTR_CUDA_API_VERSION
	.align		4
        /*0000*/ 	.byte	0x04, 0x37
        /*0002*/ 	.short	(.L_16 - .L_15)
.L_15:
        /*0004*/ 	.word	0x00000081


	//----- nvinfo : EIATTR_KPARAM_INFO
	.align		4
.L_16:
        /*0008*/ 	.byte	0x04, 0x17
        /*000a*/ 	.short	(.L_18 - .L_17)
.L_17:
        /*000c*/ 	.word	0x00000000
        /*0010*/ 	.short	0x000a
        /*0012*/ 	.short	0x0048
        /*0014*/ 	.byte	0x00, 0xf4, 0x21, 0x00


	//----- nvinfo : EIATTR_KPARAM_INFO
	.align		4
.L_18:
        /*0018*/ 	.byte	0x04, 0x17
        /*001a*/ 	.short	(.L_20 - .L_19)
.L_19:
        /*001c*/ 	.word	0x00000000
        /*0020*/ 	.short	0x0009
        /*0022*/ 	.short	0x0040
        /*0024*/ 	.byte	0x00, 0xf4, 0x21, 0x00


	//----- nvinfo : EIATTR_KPARAM_INFO
	.align		4
.L_20:
        /*0028*/ 	.byte	0x04, 0x17
        /*002a*/ 	.short	(.L_22 - .L_21)
.L_21:
        /*002c*/ 	.word	0x00000000
        /*0030*/ 	.short	0x0008
        /*0032*/ 	.short	0x0038
        /*0034*/ 	.byte	0x00, 0xf0, 0x21, 0x00


	//----- nvinfo : EIATTR_KPARAM_INFO
	.align		4
.L_22:
        /*0038*/ 	.byte	0x04, 0x17
        /*003a*/ 	.short	(.L_24 - .L_23)
.L_23:
        /*003c*/ 	.word	0x00000000
        /*0040*/ 	.short	0x0007
        /*0042*/ 	.short	0x0030
        /*0044*/ 	.byte	0x00, 0xf0, 0x21, 0x00


	//----- nvinfo : EIATTR_KPARAM_INFO
	.align		4
.L_24:
        /*0048*/ 	.byte	0x04, 0x17
        /*004a*/ 	.short	(.L_26 - .L_25)
.L_25:
        /*004c*/ 	.word	0x00000000
        /*0050*/ 	.short	0x0006
        /*0052*/ 	.short	0x0028
        /*0054*/ 	.byte	0x00, 0xf0, 0x21, 0x00


	//----- nvinfo : EIATTR_KPARAM_INFO
	.align		4
.L_26:
        /*0058*/ 	.byte	0x04, 0x17
        /*005a*/ 	.short	(.L_28 - .L_27)
.L_27:
        /*005c*/ 	.word	0x00000000
        /*0060*/ 	.short	0x0005
        /*0062*/ 	.short	0x0020
        /*0064*/ 	.byte	0x00, 0xf0, 0x11, 0x00


	//----- nvinfo : EIATTR_KPARAM_INFO
	.align		4
.L_28:
        /*0068*/ 	.byte	0x04, 0x17
        /*006a*/ 	.short	(.L_30 - .L_29)
.L_29:
        /*006c*/ 	.word	0x00000000
        /*0070*/ 	.short	0x0004
        /*0072*/ 	.short	0x001c
        /*0074*/ 	.byte	0x00, 0xf0, 0x11, 0x00


	//----- nvinfo : EIATTR_KPARAM_INFO
	.align		4
.L_30:
        /*0078*/ 	.byte	0x04, 0x17
        /*007a*/ 	.short	(.L_32 - .L_31)
.L_31:
        /*007c*/ 	.word	0x00000000
        /*0080*/ 	.short	0x0003
        /*0082*/ 	.short	0x0018
        /*0084*/ 	.byte	0x00, 0xf0, 0x11, 0x00


	//----- nvinfo : EIATTR_KPARAM_INFO
	.align		4
.L_32:
        /*0088*/ 	.byte	0x04, 0x17
        /*008a*/ 	.short	(.L_34 - .L_33)
.L_33:
        /*008c*/ 	.word	0x00000000
        /*0090*/ 	.short	0x0002
        /*0092*/ 	.short	0x0010
        /*0094*/ 	.byte	0x00, 0xf4, 0x21, 0x00


	//----- nvinfo : EIATTR_KPARAM_INFO
	.align		4
.L_34:
        /*0098*/ 	.byte	0x04, 0x17
        /*009a*/ 	.short	(.L_36 - .L_35)
.L_35:
        /*009c*/ 	.word	0x00000000
        /*00a0*/ 	.short	0x0001
        /*00a2*/ 	.short	0x0008
        /*00a4*/ 	.byte	0x00, 0xf4, 0x21, 0x00


	//----- nvinfo : EIATTR_KPARAM_INFO
	.align		4
.L_36:
        /*00a8*/ 	.byte	0x04, 0x17
        /*00aa*/ 	.short	(.L_38 - .L_37)
.L_37:
        /*00ac*/ 	.word	0x00000000
        /*00b0*/ 	.short	0x0000
        /*00b2*/ 	.short	0x0000
        /*00b4*/ 	.byte	0x00, 0xf4, 0x21, 0x00


	//----- nvinfo : EIATTR_AT_ENTRY_FRAGMENTS
	.align		4
.L_38:
        /*00b8*/ 	.byte	0x04, 0x4f
        /*00ba*/ 	.short	(.L_40 - .L_39)


	//   ....[0]....
.L_39:
        /*00bc*/ 	.word	0x00000004


	//----- nvinfo : EIATTR_RESERVED_SMEM_USED
	.align		4
.L_40:
        /*00c0*/ 	.byte	0x01, 0x41
	.zero		2


	//----- nvinfo : EIATTR_SPARSE_MMA_MASK
	.align		4
        /*00c4*/ 	.byte	0x03, 0x50
        /*00c6*/ 	.short	0x0000


	//----- nvinfo : EIATTR_TCGEN05_1CTA_USED
	.align		4
        /*00c8*/ 	.byte	0x01, 0x51
	.zero		2


	//----- nvinfo : EIATTR_MAXREG_COUNT
	.align		4
        /*00cc*/ 	.byte	0x03, 0x1b
        /*00ce*/ 	.short	0x00ff


	//----- nvinfo : EIATTR_NUM_BARRIERS
	.align		4
        /*00d0*/ 	.byte	0x02, 0x4c
        /*00d2*/ 	.byte	0x01
	.zero		1


	//----- nvinfo : EIATTR_INT_WARP_WIDE_INSTR_OFFSETS
	.align		4
        /*00d4*/ 	.byte	0x04, 0x31
        /*00d6*/ 	.short	(.L_42 - .L_41)


	//   ....[0]....
.L_41:
        /*00d8*/ 	.word	0x00001720


	//   ....[1]....
        /*00dc*/ 	.word	0x00001740


	//   ....[2]....
        /*00e0*/ 	.word	0x000017c0


	//   ....[3]....
        /*00e4*/ 	.word	0x00001ba0


	//   ....[4]....
        /*00e8*/ 	.word	0x00001bb0


	//   ....[5]....
        /*00ec*/ 	.word	0x00001bc0


	//   ....[6]....
        /*00f0*/ 	.word	0x00001bd0


	//   ....[7]....
        /*00f4*/ 	.word	0x00001f10


	//   ....[8]....
        /*00f8*/ 	.word	0x00001f20


	//   ....[9]....
        /*00fc*/ 	.word	0x000020b0


	//   ....[10]....
        /*0100*/ 	.word	0x00002110


	//   ....[11]....
        /*0104*/ 	.word	0x00002120


	//   ....[12]....
        /*0108*/ 	.word	0x00002150


	//   ....[13]....
        /*010c*/ 	.word	0x00002450


	//   ....[14]....
        /*0110*/ 	.word	0x00002460


	//   ....[15]....
        /*0114*/ 	.word	0x000027f0


	//   ....[16]....
        /*0118*/ 	.word	0x00002800


	//   ....[17]....
        /*011c*/ 	.word	0x00002cf0


	//   ....[18]....
        /*0120*/ 	.word	0x00002d40


	//----- nvinfo : EIATTR_COOP_GROUP_MASK_REGIDS
	.align		4
.L_42:
        /*0124*/ 	.byte	0x04, 0x29
        /*0126*/ 	.short	(.L_44 - .L_43)


	//   ....[0]....
.L_43:
        /*0128*/ 	.word	0xffffffff


	//   ....[1]....
        /*012c*/ 	.word	0xffffffff


	//   ....[2]....
        /*0130*/ 	.word	0xffffffff


	//   ....[3]....
        /*0134*/ 	.word	0xffffffff


	//   ....[4]....
        /*0138*/ 	.word	0xffffffff


	//   ....[5]....
        /*013c*/ 	.word	0xffffffff


	//   ....[6]....
        /*0140*/ 	.word	0xffffffff


	//   ....[7]....
        /*0144*/ 	.word	0xffffffff


	//   ....[8]....
        /*0148*/ 	.word	0xffffffff


	//   ....[9]....
        /*014c*/ 	.word	0xffffffff


	//----- nvinfo : EIATTR_COOP_GROUP_INSTR_OFFSETS
	.align		4
.L_44:
        /*0150*/ 	.byte	0x04, 0x28
        /*0152*/ 	.short	(.L_46 - .L_45)


	//   ....[0]....
.L_45:
        /*0154*/ 	.word	0x00000050


	//   ....[1]....
        /*0158*/ 	.word	0x00000310


	//   ....[2]....
        /*015c*/ 	.word	0x00000500


	//   ....[3]....
        /*0160*/ 	.word	0x000009c0


	//   ....[4]....
        /*0164*/ 	.word	0x00000b00


	//   ....[5]....
        /*0168*/ 	.word	0x00000fb0


	//   ....[6]....
        /*016c*/ 	.word	0x000010f0


	//   ....[7]....
        /*0170*/ 	.word	0x000015e0


	//   ....[8]....
        /*0174*/ 	.word	0x00002b80


	//   ....[9]....
        /*0178*/ 	.word	0x00002df0


	//----- nvinfo : EIATTR_VRC_CTA_INIT_COUNT
	.align		4
.L_46:
        /*017c*/ 	.byte	0x02, 0x4a
        /*017e*/ 	.byte	0x80
	.zero		1


	//----- nvinfo : EIATTR_MBARRIER_INSTR_OFFSETS
	.align		4
        /*0180*/ 	.byte	0x04, 0x39
        /*0182*/ 	.short	(.L_48 - .L_47)


	//   ....[0]....
.L_47:
        /*0184*/ 	.word	0x000017e0
        /*0188*/ 	.word	0x000000ff
        /*018c*/ 	.word	0x00020000
        /*0190*/ 	.short	0x0100
        /*0192*/ 	.byte	0x08
	.zero		1


	//   ....[1]....
        /*0194*/ 	.word	0x000017f0
        /*0198*/ 	.word	0x000000ff
        /*019c*/ 	.word	0x00020020
        /*01a0*/ 	.short	0x0100
        /*01a2*/ 	.byte	0x08
	.zero		1


	//   ....[2]....
        /*01a4*/ 	.word	0x000018a0
        /*01a8*/ 	.word	0x000000ff
        /*01ac*/ 	.word	0x00020008
        /*01b0*/ 	.short	0x0100
        /*01b2*/ 	.byte	0x08
	.zero		1


	//   ....[3]....
        /*01b4*/ 	.word	0x000018b0
        /*01b8*/ 	.word	0x000000ff
        /*01bc*/ 	.word	0x00020028
        /*01c0*/ 	.short	0x0100
        /*01c2*/ 	.byte	0x08
	.zero		1


	//   ....[4]....
        /*01c4*/ 	.word	0x00001990
        /*01c8*/ 	.word	0x000000ff
        /*01cc*/ 	.word	0x00020010
        /*01d0*/ 	.short	0x0100
        /*01d2*/ 	.byte	0x08
	.zero		1


	//   ....[5]....
        /*01d4*/ 	.word	0x000019a0
        /*01d8*/ 	.word	0x000000ff
        /*01dc*/ 	.word	0x00020030
        /*01e0*/ 	.short	0x0100
        /*01e2*/ 	.byte	0x08
	.zero		1


	//   ....[6]....
        /*01e4*/ 	.word	0x00001ab0
        /*01e8*/ 	.word	0x000000ff
        /*01ec*/ 	.word	0x00020018
        /*01f0*/ 	.short	0x0100
        /*01f2*/ 	.byte	0x08
	.zero		1


	//   ....[7]....
        /*01f4*/ 	.word	0x00001ac0
        /*01f8*/ 	.word	0x000000ff
        /*01fc*/ 	.word	0x00020038
        /*0200*/ 	.short	0x0100
        /*0202*/ 	.byte	0x08
	.zero		1


	//   ....[8]....
        /*0204*/ 	.word	0x00001cc0
        /*0208*/ 	.word	0x000000ff
        /*020c*/ 	.word	0x00020000
        /*0210*/ 	.short	0x010a
        /*0212*/ 	.byte	0x08
	.zero		1


	//   ....[9]....
        /*0214*/ 	.word	0x00001f70
        /*0218*/ 	.word	0x000000ff
        /*021c*/ 	.word	0x00020020
        /*0220*/ 	.short	0x010a
        /*0222*/ 	.byte	0x08
	.zero		1


	//   ....[10]....
        /*0224*/ 	.word	0x000021c0
        /*0228*/ 	.word	0x000000ff
        /*022c*/ 	.word	0x00020000
        /*0230*/ 	.short	0x010a
        /*0232*/ 	.byte	0x19
	.zero		1


	//   ....[11]....
        /*0234*/ 	.word	0x000024a0
        /*0238*/ 	.word	0x000000ff
        /*023c*/ 	.word	0x00020020
        /*0240*/ 	.short	0x010a
        /*0242*/ 	.byte	0x19
	.zero		1


	//   ....[12]....
        /*0244*/ 	.word	0x00002570
        /*0248*/ 	.word	0x000000ff
        /*024c*/ 	.word	0x00020000
        /*0250*/ 	.short	0x0108
        /*0252*/ 	.byte	0x08
	.zero		1


	//   ....[13]....
        /*0254*/ 	.word	0x00002580
        /*0258*/ 	.word	0x000000ff
        /*025c*/ 	.word	0x00020020
        /*0260*/ 	.short	0x0108
        /*0262*/ 	.byte	0x08
	.zero		1


	//   ....[14]....
        /*0264*/ 	.word	0x000025d0
        /*0268*/ 	.word	0x000000ff
        /*026c*/ 	.word	0x00020008
        /*0270*/ 	.short	0x0108
        /*0272*/ 	.byte	0x08
	.zero		1


	//   ....[15]....
        /*0274*/ 	.word	0x000025e0
        /*0278*/ 	.word	0x000000ff
        /*027c*/ 	.word	0x00020028
        /*0280*/ 	.short	0x0108
        /*0282*/ 	.byte	0x08
	.zero		1


	//   ....[16]....
        /*0284*/ 	.word	0x00002630
        /*0288*/ 	.word	0x000000ff
        /*028c*/ 	.word	0x00020010
        /*0290*/ 	.short	0x0108
        /*0292*/ 	.byte	0x08
	.zero		1


	//   ....[17]....
        /*0294*/ 	.word	0x00002640
        /*0298*/ 	.word	0x000000ff
        /*029c*/ 	.word	0x00020030
        /*02a0*/ 	.short	0x0108
        /*02a2*/ 	.byte	0x08
	.zero		1


	//   ....[18]....
        /*02a4*/ 	.word	0x00002690
        /*02a8*/ 	.word	0x000000ff
        /*02ac*/ 	.word	0x00020018
        /*02b0*/ 	.short	0x0108
        /*02b2*/ 	.byte	0x08
	.zero		1


	//   ....[19]....
        /*02b4*/ 	.word	0x000026a0
        /*02b8*/ 	.word	0x000000ff
        /*02bc*/ 	.word	0x00020038
        /*02c0*/ 	.short	0x0108
        /*02c2*/ 	.byte	0x08
	.zero		1


	//   ....[20]....
        /*02c4*/ 	.word	0x00002e10
        /*02c8*/ 	.word	0x000000ff
        /*02cc*/ 	.word	0x00020000
        /*02d0*/ 	.short	0x010a
        /*02d2*/ 	.byte	0x08
	.zero		1


	//   ....[21]....
        /*02d4*/ 	.word	0x00002e40
        /*02d8*/ 	.word	0x000000ff
        /*02dc*/ 	.word	0x00020020
        /*02e0*/ 	.short	0x010a
        /*02e2*/ 	.byte	0x08
	.zero		1


	//   ....[22]....
        /*02e4*/ 	.word	0x00002e70
        /*02e8*/ 	.word	0x000000ff
        /*02ec*/ 	.word	0x00020000
        /*02f0*/ 	.short	0x010a
        /*02f2*/ 	.byte	0x19
	.zero		1


	//   ....[23]....
        /*02f4*/ 	.word	0x00002ea0
        /*02f8*/ 	.word	0x000000ff
        /*02fc*/ 	.word	0x00020020
        /*0300*/ 	.short	0x010a
        /*0302*/ 	.byte	0x19
	.zero		1


	//----- nvinfo : EIATTR_NUM_MBARRIERS
	.align		4
.L_48:
        /*0304*/ 	.byte	0x03, 0x38
        /*0306*/ 	.short	0x0008


	//----- nvinfo : EIATTR_EXIT_INSTR_OFFSETS
	.align		4
        /*0308*/ 	.byte	0x04, 0x1c
        /*030a*/ 	.short	(.L_50 - .L_49)


	//   ....[0]....
.L_49:
        /*030c*/ 	.word	0x00002e00


	//----- nvinfo : EIATTR_REQNTID
	.align		4
.L_50:
        /*0310*/ 	.byte	0x04, 0x10
        /*0312*/ 	.short	(.L_52 - .L_51)
.L_51:
        /*0314*/ 	.word	0x00000100
        /*0318*/ 	.word	0x00000001
        /*031c*/ 	.word	0x00000001


	//----- nvinfo : EIATTR_CRS_STACK_SIZE
	.align		4
.L_52:
        /*0320*/ 	.byte	0x04, 0x1e
        /*0322*/ 	.short	(.L_54 - .L_53)
.L_53:
        /*0324*/ 	.word	0x00000000


	//----- nvinfo : EIATTR_CBANK_PARAM_SIZE
	.align		4
.L_54:
        /*0328*/ 	.byte	0x03, 0x19
        /*032a*/ 	.short	0x0050


	//----- nvinfo : EIATTR_PARAM_CBANK
	.align		4
        /*032c*/ 	.byte	0x04, 0x0a
        /*032e*/ 	.short	(.L_56 - .L_55)
	.align		4
.L_55:
        /*0330*/ 	.word	index@(.nv.constant0.gluon_tcgen05)
        /*0334*/ 	.short	0x0380
        /*0336*/ 	.short	0x0050


	//----- nvinfo : EIATTR_SW_WAR
	.align		4
.L_56:
        /*0338*/ 	.byte	0x04, 0x36
        /*033a*/ 	.short	(.L_58 - .L_57)
.L_57:
        /*033c*/ 	.word	0x00000008
.L_58:


//--------------------- .nv.compat                --------------------------
	.section	.nv.compat,"",@"SHT_CUDA_COMPAT_INFO"
	.align	4
        /*0000*/ 	.byte	0x02, 0x02, 0x02, 0x00, 0x02, 0x05, 0x05, 0x00, 0x02, 0x03, 0x03, 0x00, 0x02, 0x06, 0x01, 0x00


//--------------------- .nv.callgraph             --------------------------
	.section	.nv.callgraph,"",@"SHT_CUDA_CALLGRAPH"
	.align	4
	.sectionentsize	8
	.align		4
        /*0000*/ 	.word	0x00000000
	.align		4
        /*0004*/ 	.word	0xffffffff
	.align		4
        /*0008*/ 	.word	0x00000000
	.align		4
        /*000c*/ 	.word	0xfffffffe
	.align		4
        /*0010*/ 	.word	0x00000000
	.align		4
        /*0014*/ 	.word	0xfffffffd
	.align		4
        /*0018*/ 	.word	0x00000000
	.align		4
        /*001c*/ 	.word	0xfffffffc


//--------------------- .text.gluon_tcgen05       --------------------------
	.section	.text.gluon_tcgen05,"ax",@progbits
	.align	128
        .global         gluon_tcgen05
        .type           gluon_tcgen05,@function
        .size           gluon_tcgen05,(.L_x_85 - gluon_tcgen05)
        .other          gluon_tcgen05,@"STO_CUDA_ENTRY STV_DEFAULT"
gluon_tcgen05:
.text.gluon_tcgen05:
[----:B------:R-:W1:Y:S01]  /*0000*/  LDC R1, c[0x0][0x37c] ;  /* 0x0000df00ff017b82 */ /* 0x000e620000000800 */
[----:B------:R-:W2:Y:S02]  /*0010*/  S2R R0, SR_TID.X ;  /* 0x0000000000007919 */ /* 0x000ea40000002100 */
[----:B--2---:R-:W-:-:S13]  /*0020*/  ISETP.GE.U32.AND P2, PT, R0, 0x20, PT ;  /* 0x000000200000780c */ /* 0x004fda0003f46070 */
[----:B------:R-:W-:Y:S05]  /*0030*/  @P2 BRA `(.L_x_0) ;  /* 0x0000000000b82947 */ /* 0x000fea0003800000 */
[----:B------:R-:W2:Y:S01]  /*0040*/  S2UR UR6, SR_CgaCtaId ;  /* 0x00000000000679c3 */ /* 0x000ea20000008800 */
[----:B------:R-:W-:Y:S01]  /*0050*/  NOP ;  /* 0x0000000000007918 */ /* 0x000fe20000000000 */
[----:B------:R-:W-:Y:S02]  /*0060*/  UMOV UR4, 0x40 ;  /* 0x0000004000047882 */ /* 0x000fe40000000000 */
[----:B--2---:R-:W-:-:S09]  /*0070*/  ULEA UR4, UR6, UR4, 0x18 ;  /* 0x0000000406047291 */ /* 0x004fd2000f8ec0ff */
[----:B------:R-:W2:Y:S01]  /*0080*/  LDS.U8 R2, [UR4] ;  /* 0x00000004ff027984 */ /* 0x000ea20008000000 */
[----:B------:R-:W-:Y:S02]  /*0090*/  UMOV UR4, 0x400 ;  /* 0x0000040000047882 */ /* 0x000fe40000000000 */
[----:B------:R-:W-:Y:S01]  /*00a0*/  ULEA UR4, UR6, UR4, 0x18 ;  /* 0x0000000406047291 */ /* 0x000fe2000f8ec0ff */
[----:B--2---:R-:W-:-:S13]  /*00b0*/  ISETP.NE.AND P0, PT, R2, RZ, PT ;  /* 0x000000ff0200720c */ /* 0x004fda0003f05270 */
[----:B------:R-:W-:Y:S05]  /*00c0*/  @P0 BRA `(.L_x_1) ;  /* 0x00000000007c0947 */ /* 0x000fea0003800000 */
[----:B------:R-:W-:-:S13]  /*00d0*/  ELECT P0, URZ, PT ;  /* 0x0000000000ff782f */ /* 0x000fda0003800000 */
[----:B------:R-:W-:Y:S05]  /*00e0*/  @!P0 BRA `(.L_x_2) ;  /* 0x0000000000848947 */ /* 0x000fea0003800000 */
[----:B------:R-:W-:Y:S01]  /*00f0*/  UMOV UR5, 0x4 ;  /* 0x0000000400057882 */ /* 0x000fe20000000000 */
[----:B------:R-:W-:Y:S02]  /*0100*/  IMAD.MOV.U32 R5, RZ, RZ, 0x1 ;  /* 0x00000001ff057424 */ /* 0x000fe400078e00ff */
[----:B------:R-:W-:Y:S02]  /*0110*/  IMAD.MOV.U32 R3, RZ, RZ, 0xf ;  /* 0x0000000fff037424 */ /* 0x000fe400078e00ff */
[----:B------:R-:W-:Y:S04]  /*0120*/  DEPBAR.LE SB2, 0x36 ;  /* 0x0000ad800000791a */ /* 0x000fe80000000000 */
[----:B------:R-:W2:Y:S02]  /*0130*/  UTCATOMSWS.FIND_AND_SET.ALIGN UP0, UR5, UR5 ;  /* 0x00000005000575e3 */ /* 0x000ea40008000800 */
[----:B--2---:R-:W-:-:S04]  /*0140*/  PLOP3.LUT P0, PT, PT, PT, UP0, 0x80, 0x8 ;  /* 0x000000000008781c */ /* 0x004fc80003f0f008 */
[----:B------:R-:W-:-:S04]  /*0150*/  SEL R2, RZ, 0xffffffff, !P0 ;  /* 0xffffffffff027807 */ /* 0x000fc80004000000 */
[----:B------:R-:W-:Y:S01]  /*0160*/  ISETP.NE.AND P0, PT, R2, RZ, PT ;  /* 0x000000ff0200720c */ /* 0x000fe20003f05270 */
[----:B------:R-:W-:-:S12]  /*0170*/  IMAD.U32 R2, RZ, RZ, UR5 ;  /* 0x00000005ff027e24 */ /* 0x000fd8000f8e00ff */
[----:B------:R-:W-:Y:S05]  /*0180*/  @P0 BRA `(.L_x_3) ;  /* 0x0000000000240947 */ /* 0x000fea0003800000 */
.L_x_4:
[----:B------:R-:W-:Y:S05]  /*0190*/  NANOSLEEP 0x64 ;  /* 0x000000640000795d */ /* 0x000fea0003800000 */
[----:B------:R-:W-:-:S05]  /*01a0*/  UMOV UR5, 0x4 ;  /* 0x0000000400057882 */ /* 0x000fca0000000000 */
[----:B------:R-:W-:Y:S04]  /*01b0*/  DEPBAR.LE SB2, 0x36 ;  /* 0x0000ad800000791a */ /* 0x000fe80000000000 */
[----:B------:R-:W2:Y:S02]  /*01c0*/  UTCATOMSWS.FIND_AND_SET.ALIGN UP0, UR5, UR5 ;  /* 0x00000005000575e3 */ /* 0x000ea40008000800 */
[----:B--2---:R-:W-:-:S04]  /*01d0*/  PLOP3.LUT P0, PT, PT, PT, UP0, 0x80, 0x8 ;  /* 0x000000000008781c */ /* 0x004fc80003f0f008 */
[----:B------:R-:W-:-:S04]  /*01e0*/  SEL R2, RZ, 0xffffffff, !P0 ;  /* 0xffffffffff027807 */ /* 0x000fc80004000000 */
[----:B------:R-:W-:Y:S01]  /*01f0*/  ISETP.NE.AND P0, PT, R2, RZ, PT ;  /* 0x000000ff0200720c */ /* 0x000fe20003f05270 */
[----:B------:R-:W-:-:S12]  /*0200*/  IMAD.U32 R2, RZ, RZ, UR5 ;  /* 0x00000005ff027e24 */ /* 0x000fd8000f8e00ff */
[----:B------:R-:W-:Y:S05]  /*0210*/  @!P0 BRA `(.L_x_4) ;  /* 0xfffffffc00dc8947 */ /* 0x000fea000383ffff */
.L_x_3:
[C---:B------:R-:W-:Y:S01]  /*0220*/  VIADD R4, R2.reuse, 0x10 ;  /* 0x0000001002047836 */ /* 0x040fe20000000000 */
[----:B------:R-:W-:Y:S01]  /*0230*/  UMOV UR5, 0x50 ;  /* 0x0000005000057882 */ /* 0x000fe20000000000 */
[----:B------:R-:W-:Y:S01]  /*0240*/  SHF.L.U32 R3, R3, R2, RZ ;  /* 0x0000000203037219 */ /* 0x000fe200000006ff */
[----:B------:R-:W-:Y:S01]  /*0250*/  ULEA UR5, UR6, UR5, 0x18 ;  /* 0x0000000506057291 */ /* 0x000fe2000f8ec0ff */
[----:B------:R-:W-:Y:S01]  /*0260*/  IMAD.SHL.U32 R2, R2, 0x20, RZ ;  /* 0x0000002002027824 */ /* 0x000fe200078e00ff */
[----:B------:R-:W-:-:S04]  /*0270*/  SHF.L.U32 R4, R5, R4, RZ ;  /* 0x0000000405047219 */ /* 0x000fc800000006ff */
[----:B------:R-:W-:-:S05]  /*0280*/  LOP3.LUT R3, R4, R3, RZ, 0xfc, !PT ;  /* 0x0000000304037212 */ /* 0x000fca00078efcff */
[----:B------:R2:W-:Y:S04]  /*0290*/  ATOMS.OR RZ, [UR5], R3 ;  /* 0x00000003ffff798c */ /* 0x0005e8000b000005 */
[----:B------:R2:W-:Y:S01]  /*02a0*/  STS [UR4], R2 ;  /* 0x00000002ff007988 */ /* 0x0005e20008000804 */
[----:B------:R-:W-:Y:S05]  /*02b0*/  BRA `(.L_x_2) ;  /* 0x0000000000107947 */ /* 0x000fea0003800000 */
.L_x_1:
[----:B------:R-:W-:Y:S01]  /*02c0*/  IMAD.MOV.U32 R3, RZ, RZ, -0x1 ;  /* 0xffffffffff037424 */ /* 0x000fe200078e00ff */
[----:B------:R-:W-:-:S04]  /*02d0*/  MOV R2, 0x300 ;  /* 0x0000030000027802 */ /* 0x000fc80000000f00 */
[----:B------:R2:W-:Y:S03]  /*02e0*/  STS [UR4], R3 ;  /* 0x00000003ff007988 */ /* 0x0005e60008000804 */
[----:B-12---:R-:W-:Y:S05]  /*02f0*/  CALL.REL.NOINC `($__internal_1_$__cuda_sm10x_tcgen05_guardrail_trap_phase_invalid_during_alloc) ;  /* 0x0000002c00007944 */ /* 0x006fea0003c00000 */
.L_x_2:
[----:B------:R-:W-:Y:S05]  /*0300*/  WARPSYNC.ALL ;  /* 0x0000000000007948 */ /* 0x000fea0003800000 */
[----:B------:R-:W-:Y:S01]  /*0310*/  NOP ;  /* 0x0000000000007918 */ /* 0x000fe20000000000 */
.L_x_0:
[----:B------:R-:W3:Y:S08]  /*0320*/  S2UR UR4, SR_CgaCtaId ;  /* 0x00000000000479c3 */ /* 0x000ef00000008800 */
[----:B------:R-:W-:Y:S01]  /*0330*/  BAR.SYNC.DEFER_BLOCKING 0x0 ;  /* 0x0000000000007b1d */ /* 0x000fe20000010000 */
[----:B------:R-:W-:-:S05]  /*0340*/  LOP3.LUT R68, R0, 0xff, RZ, 0xc0, !PT ;  /* 0x000000ff00447812 */ /* 0x000fca00078ec0ff */
[----:B------:R-:W-:Y:S02]  /*0350*/  UMOV UR8, 0x400 ;  /* 0x0000040000087882 */ /* 0x000fe40000000000 */
[----:B------:R-:W4:Y:S08]  /*0360*/  LDC R4, c[0x0][0x398] ;  /* 0x0000e600ff047b82 */ /* 0x000f300000000800 */
[----:B------:R-:W5:Y:S01]  /*0370*/  LDC R10, c[0x0][0x3a0] ;  /* 0x0000e800ff0a7b82 */ /* 0x000f620000000800 */
[----:B---3--:R-:W-:-:S07]  /*0380*/  ULEA UR8, UR4, UR8, 0x18 ;  /* 0x0000000804087291 */ /* 0x008fce000f8ec0ff */
[----:B------:R-:W3:Y:S02]  /*0390*/  S2UR UR19, SR_CTAID.Y ;  /* 0x00000000001379c3 */ /* 0x000ee40000002600 */
[----:B--2---:R-:W2:Y:S06]  /*03a0*/  LDS R3, [UR8] ;  /* 0x00000008ff037984 */ /* 0x004eac0008000800 */
[----:B------:R-:W-:Y:S06]  /*03b0*/  BAR.SYNC.DEFER_BLOCKING 0x0 ;  /* 0x0000000000007b1d */ /* 0x000fec0000010000 */
[----:B------:R-:W-:Y:S05]  /*03c0*/  @P2 BRA `(.L_x_5) ;  /* 0x0000000000182947 */ /* 0x000fea0003800000 */
[----:B------:R-:W-:Y:S01]  /*03d0*/  ELECT P0, URZ, PT ;  /* 0x0000000000ff782f */ /* 0x000fe20003800000 */
[----:B------:R-:W-:Y:S01]  /*03e0*/  IMAD.MOV.U32 R2, RZ, RZ, 0x1 ;  /* 0x00000001ff027424 */ /* 0x000fe200078e00ff */
[----:B------:R-:W-:Y:S01]  /*03f0*/  UMOV UR5, 0x40 ;  /* 0x0000004000057882 */ /* 0x000fe20000000000 */
[----:B------:R-:W-:Y:S01]  /*0400*/  UVIRTCOUNT.DEALLOC.SMPOOL 0x80 ;  /* 0x000000800000784c */ /* 0x000fe20000000000 */
[----:B------:R-:W-:-:S09]  /*0410*/  ULEA UR5, UR4, UR5, 0x18 ;  /* 0x0000000504057291 */ /* 0x000fd2000f8ec0ff */
[----:B------:R5:W-:Y:S03]  /*0420*/  @P0 STS.U8 [UR5], R2 ;  /* 0x00000002ff000988 */ /* 0x000be60008000005 */
.L_x_5:
[----:B------:R-:W5:Y:S01]  /*0430*/  S2UR UR4, SR_CTAID.Z ;  /* 0x00000000000479c3 */ /* 0x000f620000002700 */
[----:B------:R-:W4:Y:S01]  /*0440*/  LDCU UR5, c[0x0][0x370] ;  /* 0x00006e00ff0577ac */ /* 0x000f220008000800 */
[----:B------:R-:W-:Y:S01]  /*0450*/  ISETP.GE.U32.AND P0, PT, R68, 0x20, PT ;  /* 0x000000204400780c */ /* 0x000fe20003f06070 */
[----:B----4-:R-:W-:Y:S01]  /*0460*/  VIADD R4, R4, 0xffffffff ;  /* 0xffffffff04047836 */ /* 0x010fe20000000000 */
[C---:B------:R-:W-:Y:S01]  /*0470*/  ISETP.NE.U32.AND P3, PT, R68.reuse, RZ, PT ;  /* 0x000000ff4400720c */ /* 0x040fe20003f65070 */
[----:B------:R-:W5:Y:S01]  /*0480*/  LDCU UR6, c[0x0][0x374] ;  /* 0x00006e80ff0677ac */ /* 0x000f620008000800 */
[----:B------:R-:W-:Y:S01]  /*0490*/  LEA R11, R68, UR8, 0x2 ;  /* 0x00000008440b7c11 */ /* 0x000fe2000f8e10ff */
[----:B-----5:R-:W-:Y:S01]  /*04a0*/  VIADD R12, R10, 0xffffffff ;  /* 0xffffffff0a0c7836 */ /* 0x020fe20000000000 */
[----:B------:R-:W4:Y:S01]  /*04b0*/  S2UR UR7, SR_CTAID.X ;  /* 0x00000000000779c3 */ /* 0x000f220000002500 */
[----:B------:R-:W5:Y:S01]  /*04c0*/  LDCU.64 UR16, c[0x0][0x3c0] ;  /* 0x00007800ff1077ac */ /* 0x000f620008000a00 */
[----:B--2---:R-:W-:Y:S01]  /*04d0*/  R2UR UR24, R3 ;  /* 0x00000000031872ca */ /* 0x004fe200000e0000 */
[----:B------:R-:W-:Y:S04]  /*04e0*/  BSSY.RECONVERGENT B0, `(.L_x_6) ;  /* 0x0000011000007945 */ /* 0x000fe80003800200 */
[----:B------:R2:W-:Y:S01]  /*04f0*/  @!P0 STS [R11], RZ ;  /* 0x000000ff0b008388 */ /* 0x0005e20000000800 */
[----:B------:R-:W-:-:S03]  /*0500*/  NOP ;  /* 0x0000000000007918 */ /* 0x000fc60000000000 */
[----:B------:R2:W-:Y:S01]  /*0510*/  @!P3 STS [UR8+0x24], R4 ;  /* 0x00002404ff00b988 */ /* 0x0005e20008000808 */
[----:B---3--:R-:W-:-:S03]  /*0520*/  UIMAD UR4, UR4, UR6, UR19 ;  /* 0x00000006040472a4 */ /* 0x008fc6000f8e0213 */
[----:B------:R2:W-:Y:S01]  /*0530*/  @!P3 STS [UR8+0x20], R12 ;  /* 0x0000200cff00b988 */ /* 0x0005e20008000808 */
[----:B----4-:R-:W-:-:S04]  /*0540*/  UIMAD UR4, UR4, UR5, UR7 ;  /* 0x00000005040472a4 */ /* 0x010fc8000f8e0207 */
[----:B------:R-:W-:-:S04]  /*0550*/  UIMAD UR4, UR4, 0x180, URZ ;  /* 0x00000180040478a4 */ /* 0x000fc8000f8e02ff */
[----:B-----5:R-:W-:-:S04]  /*0560*/  UIADD3 UR20, UP0, UPT, UR4, UR16, URZ ;  /* 0x0000001004147290 */ /* 0x020fc8000ff1e0ff */
[----:B------:R-:W-:Y:S01]  /*0570*/  ULEA.HI.X.SX32 UR21, UR4, UR17, 0x1, UP0 ;  /* 0x0000001104157291 */ /* 0x000fe200080f0eff */
[----:B--2---:R-:W-:Y:S11]  /*0580*/  @P3 BRA `(.L_x_7) ;  /* 0x0000000000183947 */ /* 0x004ff60003800000 */
[----:B------:R-:W2:Y:S01]  /*0590*/  LDS R2, [UR8+0x8] ;  /* 0x00000808ff027984 */ /* 0x000ea20008000800 */
[----:B------:R-:W3:Y:S01]  /*05a0*/  LDC.64 R6, c[0x0][0x380] ;  /* 0x0000e000ff067b82 */ /* 0x000ee20000000a00 */
[----:B------:R-:W-:Y:S02]  /*05b0*/  IMAD.MOV.U32 R3, RZ, RZ, 0x70 ;  /* 0x00000070ff037424 */ /* 0x000fe400078e00ff */
[----:B---3--:R3:W-:Y:S03]  /*05c0*/  STS.64 [UR8], R6 ;  /* 0x00000006ff007988 */ /* 0x0087e60008000a08 */
[----:B--2---:R-:W-:-:S05]  /*05d0*/  LOP3.LUT R2, R2, 0x10, R3, 0xd8, !PT ;  /* 0x0000001002027812 */ /* 0x004fca00078ed803 */
[----:B------:R3:W-:Y:S02]  /*05e0*/  STS [UR8+0x8], R2 ;  /* 0x00000802ff007988 */ /* 0x0007e40008000808 */
.L_x_7:
[----:B------:R-:W-:Y:S05]  /*05f0*/  BSYNC.RECONVERGENT B0 ;  /* 0x0000000000007941 */ /* 0x000fea0003800200 */
.L_x_6:
[----:B------:R-:W-:Y:S04]  /*0600*/  BSSY.RECONVERGENT B0, `(.L_x_8) ;  /* 0x000000a000007945 */ /* 0x000fe80003800200 */
[----:B------:R-:W-:Y:S05]  /*0610*/  @P3 BRA `(.L_x_9) ;  /* 0x0000000000203947 */ /* 0x000fea0003800000 */
[----:B---3--:R-:W2:Y:S01]  /*0620*/  LDS R2, [UR8+0x34] ;  /* 0x00003408ff027984 */ /* 0x008ea20008000800 */
[----:B------:R-:W-:Y:S02]  /*0630*/  IMAD.MOV.U32 R3, RZ, RZ, 0x3f000000 ;  /* 0x3f000000ff037424 */ /* 0x000fe400078e00ff */
[----:B------:R-:W-:Y:S01]  /*0640*/  @!P3 IMAD.MOV.U32 R5, RZ, RZ, 0x7f ;  /* 0x0000007fff05b424 */ /* 0x000fe200078e00ff */
[----:B------:R-:W3:Y:S02]  /*0650*/  @!P3 LDS R6, [UR8+0x38] ;  /* 0x00003808ff06b984 */ /* 0x000ee40008000800 */
[----:B--2---:R-:W-:Y:S02]  /*0660*/  LOP3.LUT R2, R2, 0xff000000, R3, 0xb8, !PT ;  /* 0xff00000002027812 */ /* 0x004fe400078eb803 */
[----:B---3--:R-:W-:-:S03]  /*0670*/  @!P3 LOP3.LUT R3, R6, 0xff, R5, 0xb8, !PT ;  /* 0x000000ff0603b812 */ /* 0x008fc600078eb805 */
[----:B------:R2:W-:Y:S04]  /*0680*/  STS [UR8+0x34], R2 ;  /* 0x00003402ff007988 */ /* 0x0005e80008000808 */
[----:B------:R2:W-:Y:S02]  /*0690*/  @!P3 STS [UR8+0x38], R3 ;  /* 0x00003803ff00b988 */ /* 0x0005e40008000808 */
.L_x_9:
[----:B------:R-:W-:Y:S05]  /*06a0*/  BSYNC.RECONVERGENT B0 ;  /* 0x0000000000007941 */ /* 0x000fea0003800200 */
.L_x_8:
[----:B------:R-:W-:Y:S04]  /*06b0*/  BSSY.RECONVERGENT B0, `(.L_x_10) ;  /* 0x000000e000007945 */ /* 0x000fe80003800200 */
[----:B------:R-:W-:Y:S05]  /*06c0*/  @P3 BRA `(.L_x_11) ;  /* 0x0000000000303947 */ /* 0x000fea0003800000 */
[----:B--2---:R-:W2:Y:S01]  /*06d0*/  LDS R3, [UR8+0x34] ;  /* 0x00003408ff037984 */ /* 0x004ea20008000800 */
[----:B------:R-:W4:Y:S03]  /*06e0*/  LDC.64 R8, c[0x0][0x3a8] ;  /* 0x0000ea00ff087b82 */ /* 0x000f260000000a00 */
[----:B---3--:R-:W3:Y:S01]  /*06f0*/  LDS R2, [UR8+0x1c] ;  /* 0x00001c08ff027984 */ /* 0x008ee20008000800 */
[C---:B----4-:R-:W-:Y:S01]  /*0700*/  SHF.L.U64.HI R6, R8.reuse, 0x1, R9 ;  /* 0x0000000108067819 */ /* 0x050fe20000010209 */
[----:B------:R-:W-:-:S03]  /*0710*/  IMAD.SHL.U32 R5, R8, 0x2, RZ ;  /* 0x0000000208057824 */ /* 0x000fc600078e00ff */
[--C-:B------:R-:W-:Y:S02]  /*0720*/  SHF.R.U32.HI R7, RZ, 0x4, R6.reuse ;  /* 0x00000004ff077819 */ /* 0x100fe40000011606 */
[----:B------:R-:W-:-:S05]  /*0730*/  SHF.R.U64 R5, R5, 0x4, R6 ;  /* 0x0000000405057819 */ /* 0x000fca0000001206 */
[----:B------:R4:W-:Y:S01]  /*0740*/  STS [UR8+0xc], R5 ;  /* 0x00000c05ff007988 */ /* 0x0009e20008000808 */
[----:B--2---:R-:W-:Y:S02]  /*0750*/  LOP3.LUT R3, R3, 0x7, RZ, 0xb8, !PT ;  /* 0x0000000703037812 */ /* 0x004fe400078eb8ff */
[----:B---3--:R-:W-:-:S03]  /*0760*/  LOP3.LUT R2, R2, 0xf, R7, 0xb8, !PT ;  /* 0x0000000f02027812 */ /* 0x008fc600078eb807 */
[----:B------:R4:W-:Y:S04]  /*0770*/  STS [UR8+0x34], R3 ;  /* 0x00003403ff007988 */ /* 0x0009e80008000808 */
[----:B------:R4:W-:Y:S02]  /*0780*/  STS [UR8+0x1c], R2 ;  /* 0x00001c02ff007988 */ /* 0x0009e40008000808 */
.L_x_11:
[----:B------:R-:W-:Y:S05]  /*0790*/  BSYNC.RECONVERGENT B0 ;  /* 0x0000000000007941 */ /* 0x000fea0003800200 */
.L_x_10:
[----:B------:R-:W-:Y:S04]  /*07a0*/  BSSY.RECONVERGENT B1, `(.L_x_12) ;  /* 0x000001a000017945 */ /* 0x000fe80003800200 */
[----:B------:R-:W-:Y:S04]  /*07b0*/  BSSY.RELIABLE B0, `(.L_x_13) ;  /* 0x0000015000007945 */ /* 0x000fe80003800100 */
[----:B------:R-:W-:Y:S05]  /*07c0*/  @P3 BRA `(.L_x_14) ;  /* 0x0000000000203947 */ /* 0x000fea0003800000 */
[----:B--234-:R-:W2:Y:S02]  /*07d0*/  LDS R2, [UR8+0x34] ;  /* 0x00003408ff027984 */ /* 0x01cea40008000800 */
[----:B--2---:R-:W-:-:S05]  /*07e0*/  LOP3.LUT R2, R2, 0x38, RZ, 0xb8, !PT ;  /* 0x0000003802027812 */ /* 0x004fca00078eb8ff */
[----:B------:R2:W-:Y:S01]  /*07f0*/  STS [UR8+0x34], R2 ;  /* 0x00003402ff007988 */ /* 0x0005e20008000808 */
[----:B------:R-:W-:Y:S05]  /*0800*/  @P3 BRA `(.L_x_15) ;  /* 0x0000000000203947 */ /* 0x000fea0003800000 */
[----:B--2---:R-:W2:Y:S01]  /*0810*/  LDS R2, [UR8+0x8] ;  /* 0x00000808ff027984 */ /* 0x004ea20008000800 */
[----:B------:R-:W-:-:S05]  /*0820*/  IMAD.MOV.U32 R3, RZ, RZ, 0x780 ;  /* 0x00000780ff037424 */ /* 0x000fca00078e00ff */
[----:B--2---:R-:W-:-:S05]  /*0830*/  LOP3.LUT R2, R2, 0x500, R3, 0xd8, !PT ;  /* 0x0000050002027812 */ /* 0x004fca00078ed803 */
[----:B------:R5:W-:Y:S02]  /*0840*/  STS [UR8+0x8], R2 ;  /* 0x00000802ff007988 */ /* 0x000be40008000808 */
.L_x_14:
[----:B------:R-:W-:Y:S05]  /*0850*/  @P3 BRA `(.L_x_16) ;  /* 0x0000000000283947 */ /* 0x000fea0003800000 */
[----:B--2345:R-:W2:Y:S02]  /*0860*/  LDS R2, [UR8+0x8] ;  /* 0x00000808ff027984 */ /* 0x03cea40008000800 */
[----:B--2---:R-:W-:-:S05]  /*0870*/  LOP3.LUT R2, R2, 0x1800, RZ, 0xb8, !PT ;  /* 0x0000180002027812 */ /* 0x004fca00078eb8ff */
[----:B------:R3:W-:Y:S02]  /*0880*/  STS [UR8+0x8], R2 ;  /* 0x00000802ff007988 */ /* 0x0007e40008000808 */
.L_x_15:
[----:B------:R-:W-:Y:S05]  /*0890*/  @P3 BREAK.RELIABLE B0 ;  /* 0x0000000000003942 */ /* 0x000fea0003800100 */
[----:B------:R-:W-:Y:S05]  /*08a0*/  @P3 BRA `(.L_x_17) ;  /* 0x0000000000243947 */ /* 0x000fea0003800000 */
[----:B------:R-:W4:Y:S01]  /*08b0*/  LDS R3, [UR8+0x8] ;  /* 0x00000808ff037984 */ /* 0x000f220008000800 */
[----:B--23--:R-:W-:-:S05]  /*08c0*/  IMAD.MOV.U32 R2, RZ, RZ, 0x6000 ;  /* 0x00006000ff027424 */ /* 0x00cfca00078e00ff */
[----:B----4-:R-:W-:-:S04]  /*08d0*/  LOP3.LUT R2, R3, 0x6000, R2, 0xd8, !PT ;  /* 0x0000600003027812 */ /* 0x010fc800078ed802 */
[----:B------:R-:W-:-:S05]  /*08e0*/  LOP3.LUT R2, R2, 0x400000, RZ, 0xb8, !PT ;  /* 0x0040000002027812 */ /* 0x000fca00078eb8ff */
[----:B------:R2:W-:Y:S02]  /*08f0*/  STS [UR8+0x8], R2 ;  /* 0x00000802ff007988 */ /* 0x0005e40008000808 */
.L_x_16:
[----:B------:R-:W-:Y:S05]  /*0900*/  BSYNC.RELIABLE B0 ;  /* 0x0000000000007941 */ /* 0x000fea0003800100 */
.L_x_13:
[----:B--2345:R-:W2:Y:S02]  /*0910*/  @!P3 LDS R2, [UR8+0x8] ;  /* 0x00000808ff02b984 */ /* 0x03cea40008000800 */
[----:B--2---:R-:W-:-:S05]  /*0920*/  @!P3 LOP3.LUT R2, R2, 0x8000, RZ, 0xb8, !PT ;  /* 0x000080000202b812 */ /* 0x004fca00078eb8ff */
[----:B------:R4:W-:Y:S02]  /*0930*/  @!P3 STS [UR8+0x8], R2 ;  /* 0x00000802ff00b988 */ /* 0x0009e40008000808 */
.L_x_17:
[----:B------:R-:W-:Y:S05]  /*0940*/  BSYNC.RECONVERGENT B1 ;  /* 0x0000000000017941 */ /* 0x000fea0003800200 */
.L_x_12:
[----:B------:R-:W-:Y:S05]  /*0950*/  WARPSYNC.ALL ;  /* 0x0000000000007948 */ /* 0x000fea0003800000 */
[----:B------:R-:W-:Y:S01]  /*0960*/  NOP ;  /* 0x0000000000007918 */ /* 0x000fe20000000000 */
[----:B------:R-:W5:Y:S02]  /*0970*/  LDC R5, c[0x0][0x39c] ;  /* 0x0000e700ff057b82 */ /* 0x000f640000000800 */
[----:B-----5:R-:W-:Y:S01]  /*0980*/  VIADD R5, R5, 0xffffffff ;  /* 0xffffffff05057836 */ /* 0x020fe20000000000 */
[----:B------:R-:W-:Y:S06]  /*0990*/  @P0 BRA `(.L_x_18) ;  /* 0x0000000000300947 */ /* 0x000fec0003800000 */
[----:B--234-:R-:W2:Y:S01]  /*09a0*/  S2R R2, SR_LANEID ;  /* 0x0000000000027919 */ /* 0x01cea20000000000 */
[----:B------:R-:W-:Y:S05]  /*09b0*/  WARPSYNC.ALL ;  /* 0x0000000000007948 */ /* 0x000fea0003800000 */
[----:B------:R-:W-:Y:S01]  /*09c0*/  NOP ;  /* 0x0000000000007918 */ /* 0x000fe20000000000 */
[----:B--2---:R-:W-:-:S05]  /*09d0*/  IMAD.SHL.U32 R6, R2, 0x4, RZ ;  /* 0x0000000402067824 */ /* 0x004fca00078e00ff */
[----:B------:R-:W2:Y:S01]  /*09e0*/  LDS R7, [R6+UR8] ;  /* 0x0000000806077984 */ /* 0x000ea20008000800 */
[----:B------:R-:W-:-:S05]  /*09f0*/  IADD3 R2, P1, PT, R6, UR20, RZ ;  /* 0x0000001406027c10 */ /* 0x000fca000ff3e0ff */
[----:B------:R-:W-:-:S05]  /*0a00*/  IMAD.X R3, RZ, RZ, UR21, P1 ;  /* 0x00000015ff037e24 */ /* 0x000fca00088e06ff */
[----:B--2---:R5:W2:Y:S01]  /*0a10*/  ATOMG.E.EXCH.STRONG.GPU PT, RZ, [R2], R7 ;  /* 0x0000000702ff73a8 */ /* 0x004aa200041ee100 */
[----:B------:R-:W-:-:S04]  /*0a20*/  DEPBAR {5,4,3,2,1,0} ;  /* 0x0000003f0000791a */ /* 0x000fc80000000000 */
[----:B------:R-:W3:Y:S02]  /*0a30*/  CCTL.E.C.LDCU.IV.DEEP [UR20] ;  /* 0x0000000014007540 */ /* 0x000ee40009c08000 */
[----:B---3--:R5:W-:Y:S01]  /*0a40*/  UTMACCTL.IV [UR20] ;  /* 0x00000000140079b9 */ /* 0x008be20008000000 */
[----:B------:R-:W-:Y:S01]  /*0a50*/  NOP ;  /* 0x0000000000007918 */ /* 0x000fe20000000000 */
.L_x_18:
[----:B------:R-:W-:Y:S05]  /*0a60*/  @P0 BRA `(.L_x_19) ;  /* 0x00000000000c0947 */ /* 0x000fea0003800000 */
[----:B------:R0:W-:Y:S01]  /*0a70*/  UTMACMDFLUSH ;  /* 0x00000000000079b7 */ /* 0x0001e20000000000 */
[----:B------:R-:W-:Y:S05]  /*0a80*/  @P0 BRA `(.L_x_19) ;  /* 0x0000000000040947 */ /* 0x000fea0003800000 */
[----:B------:R-:W-:-:S04]  /*0a90*/  DEPBAR.LE SB0, 0x0 ;  /* 0x000080000000791a */ /* 0x000fc80000000000 */
.L_x_19:
[----:B------:R-:W-:Y:S05]  /*0aa0*/  WARPSYNC.ALL ;  /* 0x0000000000007948 */ /* 0x000fea0003800000 */
[----:B------:R-:W-:Y:S01]  /*0ab0*/  NOP ;  /* 0x0000000000007918 */ /* 0x000fe20000000000 */
[----:B--2---:R-:W-:Y:S06]  /*0ac0*/  BAR.SYNC.DEFER_BLOCKING 0x0 ;  /* 0x0000000000007b1d */ /* 0x004fec0000010000 */
[----:B------:R-:W-:Y:S02]  /*0ad0*/  BSSY.RECONVERGENT B1, `(.L_x_20) ;  /* 0x000000b000017945 */ /* 0x000fe40003800200 */
[----:B------:R-:W-:Y:S06]  /*0ae0*/  BAR.SYNC.DEFER_BLOCKING 0x0 ;  /* 0x0000000000007b1d */ /* 0x000fec0000010000 */
[----:B------:R2:W-:Y:S01]  /*0af0*/  @!P0 STS [R11], RZ ;  /* 0x000000ff0b008388 */ /* 0x0005e20000000800 */
[----:B------:R-:W-:Y:S01]  /*0b00*/  NOP ;  /* 0x0000000000007918 */ /* 0x000fe20000000000 */
[----:B------:R-:W-:Y:S05]  /*0b10*/  @P3 BRA `(.L_x_21) ;  /* 0x0000000000183947 */ /* 0x000fea0003800000 */
[----:B---345:R-:W3:Y:S01]  /*0b20*/  LDS R2, [UR8+0x8] ;  /* 0x00000808ff027984 */ /* 0x038ee20008000800 */
[----:B------:R-:W4:Y:S01]  /*0b30*/  LDC.64 R6, c[0x0][0x388] ;  /* 0x0000e200ff067b82 */ /* 0x000f220000000a00 */
[----:B------:R-:W-:Y:S02]  /*0b40*/  IMAD.MOV.U32 R3, RZ, RZ, 0x70 ;  /* 0x00000070ff037424 */ /* 0x000fe400078e00ff */
[----:B----4-:R4:W-:Y:S03]  /*0b50*/  STS.64 [UR8], R6 ;  /* 0x00000006ff007988 */ /* 0x0109e60008000a08 */
[----:B---3--:R-:W-:-:S05]  /*0b60*/  LOP3.LUT R2, R2, 0x10, R3, 0xd8, !PT ;  /* 0x0000001002027812 */ /* 0x008fca00078ed803 */
[----:B------:R4:W-:Y:S02]  /*0b70*/  STS [UR8+0x8], R2 ;  /* 0x00000802ff007988 */ /* 0x0009e40008000808 */
.L_x_21:
[----:B-----5:R-:W-:Y:S05]  /*0b80*/  BSYNC.RECONVERGENT B1 ;  /* 0x0000000000017941 */ /* 0x020fea0003800200 */
.L_x_20:
[----:B------:R-:W-:Y:S04]  /*0b90*/  BSSY.RECONVERGENT B1, `(.L_x_22) ;  /* 0x000000a000017945 */ /* 0x000fe80003800200 */
[----:B------:R-:W-:Y:S05]  /*0ba0*/  @P3 BRA `(.L_x_23) ;  /* 0x0000000000203947 */ /* 0x000fea0003800000 */
[----:B---34-:R-:W3:Y:S01]  /*0bb0*/  LDS R2, [UR8+0x34] ;  /* 0x00003408ff027984 */ /* 0x018ee20008000800 */
[----:B------:R-:W-:Y:S02]  /*0bc0*/  IMAD.MOV.U32 R7, RZ, RZ, 0x3f000000 ;  /* 0x3f000000ff077424 */ /* 0x000fe400078e00ff */
[----:B------:R-:W-:Y:S01]  /*0bd0*/  @!P3 IMAD.MOV.U32 R3, RZ, RZ, 0x3f ;  /* 0x0000003fff03b424 */ /* 0x000fe200078e00ff */
[----:B------:R-:W4:Y:S02]  /*0be0*/  @!P3 LDS R6, [UR8+0x38] ;  /* 0x00003808ff06b984 */ /* 0x000f240008000800 */
[----:B---3--:R-:W-:Y:S02]  /*0bf0*/  LOP3.LUT R2, R2, 0xff000000, R7, 0xb8, !PT ;  /* 0xff00000002027812 */ /* 0x008fe400078eb807 */
[----:B----4-:R-:W-:-:S03]  /*0c00*/  @!P3 LOP3.LUT R3, R6, 0xff, R3, 0xb8, !PT ;  /* 0x000000ff0603b812 */ /* 0x010fc600078eb803 */
[----:B------:R5:W-:Y:S04]  /*0c10*/  STS [UR8+0x34], R2 ;  /* 0x00003402ff007988 */ /* 0x000be80008000808 */
[----:B------:R5:W-:Y:S02]  /*0c20*/  @!P3 STS [UR8+0x38], R3 ;  /* 0x00003803ff00b988 */ /* 0x000be40008000808 */
.L_x_23:
[----:B------:R-:W-:Y:S05]  /*0c30*/  BSYNC.RECONVERGENT B1 ;  /* 0x0000000000017941 */ /* 0x000fea0003800200 */
.L_x_22:
[----:B------:R-:W-:Y:S04]  /*0c40*/  BSSY.RECONVERGENT B1, `(.L_x_24) ;  /* 0x0000004000017945 */ /* 0x000fe80003800200 */
[----:B------:R-:W-:Y:S05]  /*0c50*/  @P3 BRA `(.L_x_25) ;  /* 0x0000000000083947 */ /* 0x000fea0003800000 */
[----:B------:R2:W-:Y:S04]  /*0c60*/  STS [UR8+0x24], R12 ;  /* 0x0000240cff007988 */ /* 0x0005e80008000808 */
[----:B------:R2:W-:Y:S02]  /*0c70*/  STS [UR8+0x20], R5 ;  /* 0x00002005ff007988 */ /* 0x0005e40008000808 */
.L_x_25:
[----:B------:R-:W-:Y:S05]  /*0c80*/  BSYNC.RECONVERGENT B1 ;  /* 0x0000000000017941 */ /* 0x000fea0003800200 */
.L_x_24:
[----:B------:R-:W-:Y:S04]  /*0c90*/  BSSY.RECONVERGENT B1, `(.L_x_26) ;  /* 0x000000e000017945 */ /* 0x000fe80003800200 */
[----:B------:R-:W-:Y:S05]  /*0ca0*/  @P3 BRA `(.L_x_27) ;  /* 0x0000000000303947 */ /* 0x000fea0003800000 */
[----:B-----5:R-:W5:Y:S01]  /*0cb0*/  LDS R3, [UR8+0x34] ;  /* 0x00003408ff037984 */ /* 0x020f620008000800 */
[----:B----4-:R-:W4:Y:S03]  /*0cc0*/  LDC.64 R6, c[0x0][0x3b0] ;  /* 0x0000ec00ff067b82 */ /* 0x010f260000000a00 */
[----:B---3--:R-:W3:Y:S01]  /*0cd0*/  LDS R2, [UR8+0x1c] ;  /* 0x00001c08ff027984 */ /* 0x008ee20008000800 */
[C---:B----4-:R-:W-:Y:S01]  /*0ce0*/  SHF.L.U64.HI R7, R6.reuse, 0x1, R7 ;  /* 0x0000000106077819 */ /* 0x050fe20000010207 */
[----:B------:R-:W-:-:S03]  /*0cf0*/  IMAD.SHL.U32 R6, R6, 0x2, RZ ;  /* 0x0000000206067824 */ /* 0x000fc600078e00ff */
[--C-:B------:R-:W-:Y:S02]  /*0d00*/  SHF.R.U32.HI R9, RZ, 0x4, R7.reuse ;  /* 0x00000004ff097819 */ /* 0x100fe40000011607 */
[----:B------:R-:W-:-:S05]  /*0d10*/  SHF.R.U64 R6, R6, 0x4, R7 ;  /* 0x0000000406067819 */ /* 0x000fca0000001207 */
[----:B------:R4:W-:Y:S01]  /*0d20*/  STS [UR8+0xc], R6 ;  /* 0x00000c06ff007988 */ /* 0x0009e20008000808 */
[----:B-----5:R-:W-:Y:S02]  /*0d30*/  LOP3.LUT R3, R3, 0x7, RZ, 0xb8, !PT ;  /* 0x0000000703037812 */ /* 0x020fe400078eb8ff */
[----:B---3--:R-:W-:-:S03]  /*0d40*/  LOP3.LUT R2, R2, 0xf, R9, 0xb8, !PT ;  /* 0x0000000f02027812 */ /* 0x008fc600078eb809 */
[----:B------:R4:W-:Y:S04]  /*0d50*/  STS [UR8+0x34], R3 ;  /* 0x00003403ff007988 */ /* 0x0009e80008000808 */
[----:B------:R4:W-:Y:S02]  /*0d60*/  STS [UR8+0x1c], R2 ;  /* 0x00001c02ff007988 */ /* 0x0009e40008000808 */
.L_x_27:
[----:B------:R-:W-:Y:S05]  /*0d70*/  BSYNC.RECONVERGENT B1 ;  /* 0x0000000000017941 */ /* 0x000fea0003800200 */
.L_x_26:
[----:B------:R-:W-:Y:S04]  /*0d80*/  BSSY.RECONVERGENT B2, `(.L_x_28) ;  /* 0x000001a000027945 */ /* 0x000fe80003800200 */
[----:B------:R-:W-:Y:S04]  /*0d90*/  BSSY.RELIABLE B1, `(.L_x_29) ;  /* 0x0000015000017945 */ /* 0x000fe80003800100 */
[----:B------:R-:W-:Y:S05]  /*0da0*/  @P3 BRA `(.L_x_30) ;  /* 0x0000000000203947 */ /* 0x000fea0003800000 */
[----:B---345:R-:W3:Y:S02]  /*0db0*/  LDS R2, [UR8+0x34] ;  /* 0x00003408ff027984 */ /* 0x038ee40008000800 */
[----:B---3--:R-:W-:-:S05]  /*0dc0*/  LOP3.LUT R2, R2, 0x38, RZ, 0xb8, !PT ;  /* 0x0000003802027812 */ /* 0x008fca00078eb8ff */
[----:B------:R3:W-:Y:S01]  /*0dd0*/  STS [UR8+0x34], R2 ;  /* 0x00003402ff007988 */ /* 0x0007e20008000808 */
[----:B------:R-:W-:Y:S05]  /*0de0*/  @P3 BRA `(.L_x_31) ;  /* 0x0000000000203947 */ /* 0x000fea0003800000 */
[----:B---3--:R-:W3:Y:S01]  /*0df0*/  LDS R2, [UR8+0x8] ;  /* 0x00000808ff027984 */ /* 0x008ee20008000800 */
[----:B------:R-:W-:-:S05]  /*0e00*/  IMAD.MOV.U32 R3, RZ, RZ, 0x780 ;  /* 0x00000780ff037424 */ /* 0x000fca00078e00ff */
[----:B---3--:R-:W-:-:S05]  /*0e10*/  LOP3.LUT R2, R2, 0x500, R3, 0xd8, !PT ;  /* 0x0000050002027812 */ /* 0x008fca00078ed803 */
[----:B------:R3:W-:Y:S02]  /*0e20*/  STS [UR8+0x8], R2 ;  /* 0x00000802ff007988 */ /* 0x0007e40008000808 */
.L_x_30:
[----:B------:R-:W-:Y:S05]  /*0e30*/  @P3 BRA `(.L_x_32) ;  /* 0x0000000000283947 */ /* 0x000fea0003800000 */
[----:B---345:R-:W3:Y:S02]  /*0e40*/  LDS R2, [UR8+0x8] ;  /* 0x00000808ff027984 */ /* 0x038ee40008000800 */
[----:B---3--:R-:W-:-:S05]  /*0e50*/  LOP3.LUT R2, R2, 0x1800, RZ, 0xb8, !PT ;  /* 0x0000180002027812 */ /* 0x008fca00078eb8ff */
[----:B------:R4:W-:Y:S02]  /*0e60*/  STS [UR8+0x8], R2 ;  /* 0x00000802ff007988 */ /* 0x0009e40008000808 */
.L_x_31:
[----:B------:R-:W-:Y:S05]  /*0e70*/  @P3 BREAK.RELIABLE B1 ;  /* 0x0000000000013942 */ /* 0x000fea0003800100 */
[----:B------:R-:W-:Y:S05]  /*0e80*/  @P3 BRA `(.L_x_33) ;  /* 0x0000000000243947 */ /* 0x000fea0003800000 */
[----:B---34-:R-:W3:Y:S01]  /*0e90*/  LDS R2, [UR8+0x8] ;  /* 0x00000808ff027984 */ /* 0x018ee20008000800 */
[----:B------:R-:W-:-:S05]  /*0ea0*/  IMAD.MOV.U32 R3, RZ, RZ, 0x6000 ;  /* 0x00006000ff037424 */ /* 0x000fca00078e00ff */
[----:B---3--:R-:W-:-:S04]  /*0eb0*/  LOP3.LUT R2, R2, 0x6000, R3, 0xd8, !PT ;  /* 0x0000600002027812 */ /* 0x008fc800078ed803 */
[----:B------:R-:W-:-:S05]  /*0ec0*/  LOP3.LUT R2, R2, 0x400000, RZ, 0xb8, !PT ;  /* 0x0040000002027812 */ /* 0x000fca00078eb8ff */
[----:B------:R3:W-:Y:S02]  /*0ed0*/  STS [UR8+0x8], R2 ;  /* 0x00000802ff007988 */ /* 0x0007e40008000808 */
.L_x_32:
[----:B------:R-:W-:Y:S05]  /*0ee0*/  BSYNC.RELIABLE B1 ;  /* 0x0000000000017941 */ /* 0x000fea0003800100 */
.L_x_29:
[----:B---345:R-:W3:Y:S02]  /*0ef0*/  @!P3 LDS R2, [UR8+0x8] ;  /* 0x00000808ff02b984 */ /* 0x038ee40008000800 */
[----:B---3--:R-:W-:-:S05]  /*0f00*/  @!P3 LOP3.LUT R2, R2, 0x8000, RZ, 0xb8, !PT ;  /* 0x000080000202b812 */ /* 0x008fca00078eb8ff */
[----:B------:R5:W-:Y:S02]  /*0f10*/  @!P3 STS [UR8+0x8], R2 ;  /* 0x00000802ff00b988 */ /* 0x000be40008000808 */
.L_x_33:
[----:B------:R-:W-:Y:S05]  /*0f20*/  BSYNC.RECONVERGENT B2 ;  /* 0x0000000000027941 */ /* 0x000fea0003800200 */
.L_x_28:
[----:B------:R-:W-:Y:S05]  /*0f30*/  WARPSYNC.ALL ;  /* 0x0000000000007948 */ /* 0x000fea0003800000 */
[----:B------:R-:W-:Y:S01]  /*0f40*/  NOP ;  /* 0x0000000000007918 */ /* 0x000fe20000000000 */
[----:B------:R-:W-:-:S04]  /*0f50*/  UIADD3 UR5, UPT, UPT, UR4, 0x80, URZ ;  /* 0x0000008004057890 */ /* 0x000fc8000fffe0ff */
[----:B------:R-:W-:-:S04]  /*0f60*/  UIADD3 UR22, UP0, UPT, UR5, UR16, URZ ;  /* 0x0000001005167290 */ /* 0x000fc8000ff1e0ff */
[----:B------:R-:W-:Y:S01]  /*0f70*/  ULEA.HI.X.SX32 UR23, UR5, UR17, 0x1, UP0 ;  /* 0x0000001105177291 */ /* 0x000fe200080f0eff */
[----:B------:R-:W-:Y:S11]  /*0f80*/  @P0 BRA `(.L_x_34) ;  /* 0x0000000000300947 */ /* 0x000ff60003800000 */
[----:B---345:R-:W3:Y:S01]  /*0f90*/  S2R R2, SR_LANEID ;  /* 0x0000000000027919 */ /* 0x038ee20000000000 */
[----:B------:R-:W-:Y:S05]  /*0fa0*/  WARPSYNC.ALL ;  /* 0x0000000000007948 */ /* 0x000fea0003800000 */
[----:B------:R-:W-:Y:S01]  /*0fb0*/  NOP ;  /* 0x0000000000007918 */ /* 0x000fe20000000000 */
[----:B---3--:R-:W-:-:S05]  /*0fc0*/  IMAD.SHL.U32 R6, R2, 0x4, RZ ;  /* 0x0000000402067824 */ /* 0x008fca00078e00ff */
[----:B------:R-:W3:Y:S01]  /*0fd0*/  LDS R7, [R6+UR8] ;  /* 0x0000000806077984 */ /* 0x000ee20008000800 */
[----:B------:R-:W-:-:S05]  /*0fe0*/  IADD3 R2, P1, PT, R6, UR22, RZ ;  /* 0x0000001606027c10 */ /* 0x000fca000ff3e0ff */
[----:B------:R-:W-:-:S05]  /*0ff0*/  IMAD.X R3, RZ, RZ, UR23, P1 ;  /* 0x00000017ff037e24 */ /* 0x000fca00088e06ff */
[----:B---3--:R3:W4:Y:S01]  /*1000*/  ATOMG.E.EXCH.STRONG.GPU PT, RZ, [R2], R7 ;  /* 0x0000000702ff73a8 */ /* 0x00872200041ee100 */
[----:B------:R-:W-:-:S04]  /*1010*/  DEPBAR {5,4,3,2,1,0} ;  /* 0x0000003f0000791a */ /* 0x000fc80000000000 */
[----:B------:R-:W5:Y:S02]  /*1020*/  CCTL.E.C.LDCU.IV.DEEP [UR22] ;  /* 0x0000000016007540 */ /* 0x000f640009c08000 */
[----:B-----5:R3:W-:Y:S01]  /*1030*/  UTMACCTL.IV [UR22] ;  /* 0x00000000160079b9 */ /* 0x0207e20008000000 */
[----:B------:R-:W-:Y:S01]  /*1040*/  NOP ;  /* 0x0000000000007918 */ /* 0x000fe20000000000 */
.L_x_34:
[----:B------:R-:W-:Y:S05]  /*1050*/  @P0 BRA `(.L_x_35) ;  /* 0x00000000000c0947 */ /* 0x000fea0003800000 */
[----:B------:R0:W-:Y:S01]  /*1060*/  UTMACMDFLUSH ;  /* 0x00000000000079b7 */ /* 0x0001e20000000000 */
[----:B------:R-:W-:Y:S05]  /*1070*/  @P0 BRA `(.L_x_35) ;  /* 0x0000000000040947 */ /* 0x000fea0003800000 */
[----:B------:R-:W-:-:S04]  /*1080*/  DEPBAR.LE SB0, 0x0 ;  /* 0x000080000000791a */ /* 0x000fc80000000000 */
.L_x_35:
[----:B------:R-:W-:Y:S05]  /*1090*/  WARPSYNC.ALL ;  /* 0x0000000000007948 */ /* 0x000fea0003800000 */
[----:B------:R-:W-:Y:S01]  /*10a0*/  NOP ;  /* 0x0000000000007918 */ /* 0x000fe20000000000 */
[----:B----4-:R-:W-:Y:S06]  /*10b0*/  BAR.SYNC.DEFER_BLOCKING 0x0 ;  /* 0x0000000000007b1d */ /* 0x010fec0000010000 */
[----:B------:R-:W-:Y:S02]  /*10c0*/  BSSY.RECONVERGENT B2, `(.L_x_36) ;  /* 0x000000b000027945 */ /* 0x000fe40003800200 */
[----:B------:R-:W-:Y:S06]  /*10d0*/  BAR.SYNC.DEFER_BLOCKING 0x0 ;  /* 0x0000000000007b1d */ /* 0x000fec0000010000 */
[----:B------:R4:W-:Y:S01]  /*10e0*/  @!P0 STS [R11], RZ ;  /* 0x000000ff0b008388 */ /* 0x0009e20000000800 */
[----:B------:R-:W-:Y:S01]  /*10f0*/  NOP ;  /* 0x0000000000007918 */ /* 0x000fe20000000000 */
[----:B------:R-:W-:Y:S05]  /*1100*/  @P3 BRA `(.L_x_37) ;  /* 0x0000000000183947 */ /* 0x000fea0003800000 */
[----:B---3-5:R-:W3:Y:S01]  /*1110*/  LDS R2, [UR8+0x8] ;  /* 0x00000808ff027984 */ /* 0x028ee20008000800 */
[----:B------:R-:W5:Y:S01]  /*1120*/  LDC.64 R6, c[0x0][0x390] ;  /* 0x0000e400ff067b82 */ /* 0x000f620000000a00 */
[----:B------:R-:W-:Y:S02]  /*1130*/  IMAD.MOV.U32 R3, RZ, RZ, 0x70 ;  /* 0x00000070ff037424 */ /* 0x000fe400078e00ff */
[----:B-----5:R5:W-:Y:S03]  /*1140*/  STS.64 [UR8], R6 ;  /* 0x00000006ff007988 */ /* 0x020be60008000a08 */
[----:B---3--:R-:W-:-:S05]  /*1150*/  LOP3.LUT R2, R2, 0x10, R3, 0xd8, !PT ;  /* 0x0000001002027812 */ /* 0x008fca00078ed803 */
[----:B------:R5:W-:Y:S02]  /*1160*/  STS [UR8+0x8], R2 ;  /* 0x00000802ff007988 */ /* 0x000be40008000808 */
.L_x_37:
[----:B---3--:R-:W-:Y:S05]  /*1170*/  BSYNC.RECONVERGENT B2 ;  /* 0x0000000000027941 */ /* 0x008fea0003800200 */
.L_x_36:
[----:B------:R-:W-:Y:S04]  /*1180*/  BSSY.RECONVERGENT B3, `(.L_x_38) ;  /* 0x0000011000037945 */ /* 0x000fe80003800200 */
[----:B------:R-:W-:Y:S04]  /*1190*/  BSSY.RELIABLE B2, `(.L_x_39) ;  /* 0x000000e000027945 */ /* 0x000fe80003800100 */
[----:B------:R-:W-:Y:S05]  /*11a0*/  @P3 BRA `(.L_x_40) ;  /* 0x0000000000243947 */ /* 0x000fea0003800000 */
[----:B-----5:R-:W3:Y:S01]  /*11b0*/  LDS R2, [UR8+0x34] ;  /* 0x00003408ff027984 */ /* 0x020ee20008000800 */
[----:B------:R-:W-:-:S05]  /*11c0*/  IMAD.MOV.U32 R3, RZ, RZ, 0x3f000000 ;  /* 0x3f000000ff037424 */ /* 0x000fca00078e00ff */
[----:B---3--:R-:W-:-:S05]  /*11d0*/  LOP3.LUT R2, R2, 0xff000000, R3, 0xb8, !PT ;  /* 0xff00000002027812 */ /* 0x008fca00078eb803 */
[----:B------:R3:W-:Y:S01]  /*11e0*/  STS [UR8+0x34], R2 ;  /* 0x00003402ff007988 */ /* 0x0007e20008000808 */
[----:B------:R-:W-:Y:S05]  /*11f0*/  @P3 BRA `(.L_x_41) ;  /* 0x00000000001c3947 */ /* 0x000fea0003800000 */
[----:B---3--:R-:W3:Y:S01]  /*1200*/  LDS R2, [UR8+0x38] ;  /* 0x00003808ff027984 */ /* 0x008ee20008000800 */
[----:B------:R-:W-:-:S05]  /*1210*/  IMAD.MOV.U32 R3, RZ, RZ, 0x7f ;  /* 0x0000007fff037424 */ /* 0x000fca00078e00ff */
[----:B---3--:R-:W-:-:S05]  /*1220*/  LOP3.LUT R2, R2, 0xff, R3, 0xb8, !PT ;  /* 0x000000ff02027812 */ /* 0x008fca00078eb803 */
[----:B------:R3:W-:Y:S02]  /*1230*/  STS [UR8+0x38], R2 ;  /* 0x00003802ff007988 */ /* 0x0007e40008000808 */
.L_x_40:
[----:B------:R-:W-:Y:S05]  /*1240*/  @P3 BREAK.RELIABLE B2 ;  /* 0x0000000000023942 */ /* 0x000fea0003800100 */
[----:B------:R-:W-:Y:S05]  /*1250*/  @P3 BRA `(.L_x_42) ;  /* 0x00000000000c3947 */ /* 0x000fea0003800000 */
[----:B------:R2:W-:Y:S02]  /*1260*/  STS [UR8+0x20], R5 ;  /* 0x00002005ff007988 */ /* 0x0005e40008000808 */
.L_x_41:
[----:B------:R-:W-:Y:S05]  /*1270*/  BSYNC.RELIABLE B2 ;  /* 0x0000000000027941 */ /* 0x000fea0003800100 */
.L_x_39:
[----:B------:R2:W-:Y:S02]  /*1280*/  @!P3 STS [UR8+0x24], R4 ;  /* 0x00002404ff00b988 */ /* 0x0005e40008000808 */
.L_x_42:
[----:B------:R-:W-:Y:S05]  /*1290*/  BSYNC.RECONVERGENT B3 ;  /* 0x0000000000037941 */ /* 0x000fea0003800200 */
.L_x_38:
[----:B------:R-:W-:Y:S05]  /*12a0*/  WARPSYNC.ALL ;  /* 0x0000000000007948 */ /* 0x000fea0003800000 */
[----:B------:R-:W-:Y:S01]  /*12b0*/  NOP ;  /* 0x0000000000007918 */ /* 0x000fe20000000000 */
[----:B------:R-:W-:Y:S04]  /*12c0*/  BSSY.RECONVERGENT B3, `(.L_x_43) ;  /* 0x000000e000037945 */ /* 0x000fe80003800200 */
[----:B------:R-:W-:Y:S05]  /*12d0*/  @P3 BRA `(.L_x_44) ;  /* 0x0000000000303947 */ /* 0x000fea0003800000 */
[----:B------:R-:W2:Y:S02]  /*12e0*/  LDS R3, [UR8+0x34] ;  /* 0x00003408ff037984 */ /* 0x000ea40008000800 */
[----:B--2---:R-:W2:Y:S02]  /*12f0*/  LDC.64 R4, c[0x0][0x3b8] ;  /* 0x0000ee00ff047b82 */ /* 0x004ea40000000a00 */
[----:B---3-5:R-:W3:Y:S01]  /*1300*/  LDS R2, [UR8+0x1c] ;  /* 0x00001c08ff027984 */ /* 0x028ee20008000800 */
[C---:B--2---:R-:W-:Y:S01]  /*1310*/  SHF.L.U64.HI R5, R4.reuse, 0x1, R5 ;  /* 0x0000000104057819 */ /* 0x044fe20000010205 */
[----:B------:R-:W-:-:S03]  /*1320*/  IMAD.SHL.U32 R4, R4, 0x2, RZ ;  /* 0x0000000204047824 */ /* 0x000fc600078e00ff */
[--C-:B------:R-:W-:Y:S02]  /*1330*/  SHF.R.U32.HI R7, RZ, 0x4, R5.reuse ;  /* 0x00000004ff077819 */ /* 0x100fe40000011605 */
[----:B------:R-:W-:-:S05]  /*1340*/  SHF.R.U64 R4, R4, 0x4, R5 ;  /* 0x0000000404047819 */ /* 0x000fca0000001205 */
[----:B------:R2:W-:Y:S01]  /*1350*/  STS [UR8+0xc], R4 ;  /* 0x00000c04ff007988 */ /* 0x0005e20008000808 */
[----:B------:R-:W-:Y:S02]  /*1360*/  LOP3.LUT R3, R3, 0x7, RZ, 0xb8, !PT ;  /* 0x0000000703037812 */ /* 0x000fe400078eb8ff */
[----:B---3--:R-:W-:-:S03]  /*1370*/  LOP3.LUT R2, R2, 0xf, R7, 0xb8, !PT ;  /* 0x0000000f02027812 */ /* 0x008fc600078eb807 */
[----:B------:R2:W-:Y:S04]  /*1380*/  STS [UR8+0x34], R3 ;  /* 0x00003403ff007988 */ /* 0x0005e80008000808 */
[----:B------:R2:W-:Y:S02]  /*1390*/  STS [UR8+0x1c], R2 ;  /* 0x00001c02ff007988 */ /* 0x0005e40008000808 */
.L_x_44:
[----:B------:R-:W-:Y:S05]  /*13a0*/  BSYNC.RECONVERGENT B3 ;  /* 0x0000000000037941 */ /* 0x000fea0003800200 */
.L_x_43:
[----:B------:R-:W-:Y:S04]  /*13b0*/  BSSY.RECONVERGENT B4, `(.L_x_45) ;  /* 0x000001a000047945 */ /* 0x000fe80003800200 */
[----:B------:R-:W-:Y:S04]  /*13c0*/  BSSY.RELIABLE B3, `(.L_x_46) ;  /* 0x0000015000037945 */ /* 0x000fe80003800100 */
[----:B------:R-:W-:Y:S05]  /*13d0*/  @P3 BRA `(.L_x_47) ;  /* 0x0000000000203947 */ /* 0x000fea0003800000 */
[----:B--23-5:R-:W2:Y:S02]  /*13e0*/  LDS R2, [UR8+0x34] ;  /* 0x00003408ff027984 */ /* 0x02cea40008000800 */
[----:B--2---:R-:W-:-:S05]  /*13f0*/  LOP3.LUT R2, R2, 0x38, RZ, 0xb8, !PT ;  /* 0x0000003802027812 */ /* 0x004fca00078eb8ff */
[----:B------:R2:W-:Y:S01]  /*1400*/  STS [UR8+0x34], R2 ;  /* 0x00003402ff007988 */ /* 0x0005e20008000808 */
[----:B------:R-:W-:Y:S05]  /*1410*/  @P3 BRA `(.L_x_48) ;  /* 0x0000000000203947 */ /* 0x000fea0003800000 */
[----:B--2---:R-:W2:Y:S01]  /*1420*/  LDS R2, [UR8+0x8] ;  /* 0x00000808ff027984 */ /* 0x004ea20008000800 */
[----:B------:R-:W-:-:S05]  /*1430*/  IMAD.MOV.U32 R3, RZ, RZ, 0x780 ;  /* 0x00000780ff037424 */ /* 0x000fca00078e00ff */
[----:B--2---:R-:W-:-:S05]  /*1440*/  LOP3.LUT R2, R2, 0x500, R3, 0xd8, !PT ;  /* 0x0000050002027812 */ /* 0x004fca00078ed803 */
[----:B------:R2:W-:Y:S02]  /*1450*/  STS [UR8+0x8], R2 ;  /* 0x00000802ff007988 */ /* 0x0005e40008000808 */
.L_x_47:
[----:B------:R-:W-:Y:S05]  /*1460*/  @P3 BRA `(.L_x_49) ;  /* 0x0000000000283947 */ /* 0x000fea0003800000 */
[----:B--23-5:R-:W2:Y:S02]  /*1470*/  LDS R2, [UR8+0x8] ;  /* 0x00000808ff027984 */ /* 0x02cea40008000800 */
[----:B--2---:R-:W-:-:S05]  /*1480*/  LOP3.LUT R2, R2, 0x1800, RZ, 0xb8, !PT ;  /* 0x0000180002027812 */ /* 0x004fca00078eb8ff */
[----:B------:R3:W-:Y:S02]  /*1490*/  STS [UR8+0x8], R2 ;  /* 0x00000802ff007988 */ /* 0x0007e40008000808 */
.L_x_48:
[----:B------:R-:W-:Y:S05]  /*14a0*/  @P3 BREAK.RELIABLE B3 ;  /* 0x0000000000033942 */ /* 0x000fea0003800100 */
[----:B------:R-:W-:Y:S05]  /*14b0*/  @P3 BRA `(.L_x_50) ;  /* 0x0000000000243947 */ /* 0x000fea0003800000 */
[----:B--23--:R-:W2:Y:S01]  /*14c0*/  LDS R2, [UR8+0x8] ;  /* 0x00000808ff027984 */ /* 0x00cea20008000800 */
[----:B------:R-:W-:-:S05]  /*14d0*/  IMAD.MOV.U32 R3, RZ, RZ, 0x6000 ;  /* 0x00006000ff037424 */ /* 0x000fca00078e00ff */
[----:B--2---:R-:W-:-:S04]  /*14e0*/  LOP3.LUT R2, R2, 0x6000, R3, 0xd8, !PT ;  /* 0x0000600002027812 */ /* 0x004fc800078ed803 */
[----:B------:R-:W-:-:S05]  /*14f0*/  LOP3.LUT R2, R2, 0x400000, RZ, 0xb8, !PT ;  /* 0x0040000002027812 */ /* 0x000fca00078eb8ff */
[----:B------:R2:W-:Y:S02]  /*1500*/  STS [UR8+0x8], R2 ;  /* 0x00000802ff007988 */ /* 0x0005e40008000808 */
.L_x_49:
[----:B------:R-:W-:Y:S05]  /*1510*/  BSYNC.RELIABLE B3 ;  /* 0x0000000000037941 */ /* 0x000fea0003800100 */
.L_x_46:
[----:B--23-5:R-:W2:Y:S02]  /*1520*/  @!P3 LDS R2, [UR8+0x8] ;  /* 0x00000808ff02b984 */ /* 0x02cea40008000800 */
[----:B--2---:R-:W-:-:S05]  /*1530*/  @!P3 LOP3.LUT R2, R2, 0x8000, RZ, 0xb8, !PT ;  /* 0x000080000202b812 */ /* 0x004fca00078eb8ff */
[----:B------:R5:W-:Y:S02]  /*1540*/  @!P3 STS [UR8+0x8], R2 ;  /* 0x00000802ff00b988 */ /* 0x000be40008000808 */
.L_x_50:
[----:B------:R-:W-:Y:S05]  /*1550*/  BSYNC.RECONVERGENT B4 ;  /* 0x0000000000047941 */ /* 0x000fea0003800200 */
.L_x_45:
[----:B------:R-:W-:Y:S05]  /*1560*/  WARPSYNC.ALL ;  /* 0x0000000000007948 */ /* 0x000fea0003800000 */
[----:B------:R-:W-:Y:S01]  /*1570*/  NOP ;  /* 0x0000000000007918 */ /* 0x000fe20000000000 */
[----:B------:R-:W-:-:S04]  /*1580*/  UIADD3 UR4, UPT, UPT, UR4, 0x100, URZ ;  /* 0x0000010004047890 */ /* 0x000fc8000fffe0ff */
[----:B------:R-:W-:-:S04]  /*1590*/  UIADD3 UR16, UP0, UPT, UR4, UR16, URZ ;  /* 0x0000001004107290 */ /* 0x000fc8000ff1e0ff */
[----:B------:R-:W-:Y:S01]  /*15a0*/  ULEA.HI.X.SX32 UR17, UR4, UR17, 0x1, UP0 ;  /* 0x0000001104117291 */ /* 0x000fe200080f0eff */
[----:B------:R-:W-:Y:S11]  /*15b0*/  @P0 BRA `(.L_x_51) ;  /* 0x0000000000300947 */ /* 0x000ff60003800000 */
[----:B--23-5:R-:W2:Y:S01]  /*15c0*/  S2R R2, SR_LANEID ;  /* 0x0000000000027919 */ /* 0x02cea20000000000 */
[----:B------:R-:W-:Y:S05]  /*15d0*/  WARPSYNC.ALL ;  /* 0x0000000000007948 */ /* 0x000fea0003800000 */
[----:B------:R-:W-:Y:S01]  /*15e0*/  NOP ;  /* 0x0000000000007918 */ /* 0x000fe20000000000 */
[----:B--2---:R-:W-:-:S05]  /*15f0*/  IMAD.SHL.U32 R4, R2, 0x4, RZ ;  /* 0x0000000402047824 */ /* 0x004fca00078e00ff */
[----:B------:R-:W2:Y:S01]  /*1600*/  LDS R5, [R4+UR8] ;  /* 0x0000000804057984 */ /* 0x000ea20008000800 */
[----:B------:R-:W-:-:S05]  /*1610*/  IADD3 R2, P1, PT, R4, UR16, RZ ;  /* 0x0000001004027c10 */ /* 0x000fca000ff3e0ff */
[----:B------:R-:W-:-:S05]  /*1620*/  IMAD.X R3, RZ, RZ, UR17, P1 ;  /* 0x00000011ff037e24 */ /* 0x000fca00088e06ff */
[----:B--2---:R2:W3:Y:S01]  /*1630*/  ATOMG.E.EXCH.STRONG.GPU PT, RZ, [R2], R5 ;  /* 0x0000000502ff73a8 */ /* 0x0044e200041ee100 */
[----:B------:R-:W-:-:S04]  /*1640*/  DEPBAR {5,4,3,2,1,0} ;  /* 0x0000003f0000791a */ /* 0x000fc80000000000 */
[----:B------:R-:W5:Y:S02]  /*1650*/  CCTL.E.C.LDCU.IV.DEEP [UR16] ;  /* 0x0000000010007540 */ /* 0x000f640009c08000 */
[----:B-----5:R2:W-:Y:S01]  /*1660*/  UTMACCTL.IV [UR16] ;  /* 0x00000000100079b9 */ /* 0x0205e20008000000 */
[----:B------:R-:W-:Y:S01]  /*1670*/  NOP ;  /* 0x0000000000007918 */ /* 0x000fe20000000000 */
.L_x_51:
[----:B------:R-:W-:Y:S05]  /*1680*/  @P0 BRA `(.L_x_52) ;  /* 0x00000000000c0947 */ /* 0x000fea0003800000 */
[----:B------:R0:W-:Y:S01]  /*1690*/  UTMACMDFLUSH ;  /* 0x00000000000079b7 */ /* 0x0001e20000000000 */
[----:B------:R-:W-:Y:S05]  /*16a0*/  @P0 BRA `(.L_x_52) ;  /* 0x0000000000040947 */ /* 0x000fea0003800000 */
[----:B------:R-:W-:-:S04]  /*16b0*/  DEPBAR.LE SB0, 0x0 ;  /* 0x000080000000791a */ /* 0x000fc80000000000 */
.L_x_52:
[----:B------:R-:W-:Y:S05]  /*16c0*/  WARPSYNC.ALL ;  /* 0x0000000000007948 */ /* 0x000fea0003800000 */
[----:B------:R-:W-:Y:S01]  /*16d0*/  NOP ;  /* 0x0000000000007918 */ /* 0x000fe20000000000 */
[----:B---3--:R-:W-:Y:S01]  /*16e0*/  BAR.SYNC.DEFER_BLOCKING 0x0 ;  /* 0x0000000000007b1d */ /* 0x008fe20000010000 */
[----:B--2--5:R-:W-:Y:S01]  /*16f0*/  SHF.R.U32.HI R2, RZ, 0x5, R0 ;  /* 0x00000005ff027819 */ /* 0x024fe20000011600 */
[----:B------:R-:W-:-:S03]  /*1700*/  USHF.L.U32 UR19, UR19, 0x7, URZ ;  /* 0x0000000713137899 */ /* 0x000fc600080006ff */
[----:B------:R-:W-:Y:S01]  /*1710*/  R2UR UR18, R2 ;  /* 0x00000000021272ca */ /* 0x000fe200000e0000 */
[----:B------:R-:W-:Y:S01]  /*1720*/  VOTEU.ALL UP0, P3 ;  /* 0x0000000000ff7886 */ /* 0x000fe20001800000 */
[----:B------:R-:W-:Y:S01]  /*1730*/  UMOV UR4, 0x1 ;  /* 0x0000000100047882 */ /* 0x000fe20000000000 */
[----:B------:R-:W-:Y:S01]  /*1740*/  VOTEU.ALL UP1, P3 ;  /* 0x0000000000ff7886 */ /* 0x000fe20001820000 */
[----:B------:R-:W-:Y:S02]  /*1750*/  BSSY.RECONVERGENT B4, `(.L_x_53) ;  /* 0x0000018000047945 */ /* 0x000fe40003800200 */
[----:B------:R-:W-:-:S04]  /*1760*/  @!UP0 UIADD3 UR10, UPT, UPT, -UR4, 0x100000, URZ ;  /* 0x00100000040a8890 */ /* 0x000fc8000fffe1ff */
[----:B------:R-:W-:Y:S02]  /*1770*/  @!UP0 USHF.L.U32 UR11, UR10, 0xb, URZ ;  /* 0x0000000b0a0b8899 */ /* 0x000fe400080006ff */
[----:B------:R-:W-:Y:S02]  /*1780*/  @!UP0 USHF.L.U32 UR10, UR10, 0x1, URZ ;  /* 0x000000010a0a8899 */ /* 0x000fe400080006ff */
[----:B------:R-:W-:-:S04]  /*1790*/  @!UP0 UIADD3 UR4, UPT, UPT, -UR4, 0x100000, URZ ;  /* 0x0010000004048890 */ /* 0x000fc8000fffe1ff */
[----:B------:R-:W-:Y:S02]  /*17a0*/  @!UP0 USHF.L.U32 UR5, UR4, 0xb, URZ ;  /* 0x0000000b04058899 */ /* 0x000fe400080006ff */
[----:B------:R-:W-:Y:S01]  /*17b0*/  @!UP0 USHF.L.U32 UR4, UR4, 0x1, URZ ;  /* 0x0000000104048899 */ /* 0x000fe200080006ff */
[----:B------:R-:W-:Y:S01]  /*17c0*/  VOTEU.ALL UP0, P3 ;  /* 0x0000000000ff7886 */ /* 0x000fe20001800000 */
[----:B------:R-:W2:Y:S04]  /*17d0*/  FENCE.VIEW.ASYNC.S ;  /* 0x00000000000073c6 */ /* 0x000ea80000000000 */
[----:B--2---:R2:W3:Y:S06]  /*17e0*/  @!UP0 SYNCS.EXCH.64 URZ, [UR8+0x20000], UR10 ;  /* 0x0200000a08ff85b2 */ /* 0x0044ec0008000100 */
[----:B------:R2:W3:Y:S02]  /*17f0*/  @!UP1 SYNCS.EXCH.64 URZ, [UR8+0x20020], UR4 ;  /* 0x0200200408ff95b2 */ /* 0x0004e40008000100 */
[----:B---3--:R-:W-:Y:S06]  /*1800*/  BAR.SYNC.DEFER_BLOCKING 0x0 ;  /* 0x0000000000007b1d */ /* 0x008fec0000010000 */
[----:B------:R-:W-:Y:S05]  /*1810*/  @P3 BRA `(.L_x_54) ;  /* 0x00000000002c3947 */ /* 0x000fea0003800000 */
[----:B--2---:R-:W-:Y:S02]  /*1820*/  UMOV UR4, 0x1 ;  /* 0x0000000100047882 */ /* 0x004fe40000000000 */
[----:B------:R-:W-:-:S04]  /*1830*/  UIADD3 UR10, UPT, UPT, -UR4, 0x100000, URZ ;  /* 0x00100000040a7890 */ /* 0x000fc8000fffe1ff */
[----:B------:R-:W-:Y:S02]  /*1840*/  USHF.L.U32 UR11, UR10, 0xb, URZ ;  /* 0x0000000b0a0b7899 */ /* 0x000fe400080006ff */
[----:B------:R-:W-:Y:S02]  /*1850*/  USHF.L.U32 UR10, UR10, 0x1, URZ ;  /* 0x000000010a0a7899 */ /* 0x000fe400080006ff */
[----:B------:R-:W-:-:S04]  /*1860*/  UIADD3 UR4, UPT, UPT, -UR4, 0x100000, URZ ;  /* 0x0010000004047890 */ /* 0x000fc8000fffe1ff */
[----:B------:R-:W-:Y:S02]  /*1870*/  USHF.L.U32 UR5, UR4, 0xb, URZ ;  /* 0x0000000b04057899 */ /* 0x000fe400080006ff */
[----:B------:R-:W-:Y:S01]  /*1880*/  USHF.L.U32 UR4, UR4, 0x1, URZ ;  /* 0x0000000104047899 */ /* 0x000fe200080006ff */
[----:B------:R-:W2:Y:S03]  /*1890*/  FENCE.VIEW.ASYNC.S ;  /* 0x00000000000073c6 */ /* 0x000ea60000000000 */
[----:B--2---:R3:W5:Y:S08]  /*18a0*/  SYNCS.EXCH.64 URZ, [UR8+0x20008], UR10 ;  /* 0x0200080a08ff75b2 */ /* 0x0047700008000100 */
[----:B------:R3:W2:Y:S02]  /*18b0*/  SYNCS.EXCH.64 URZ, [UR8+0x20028], UR4 ;  /* 0x0200280408ff75b2 */ /* 0x0006a40008000100 */
[----:B---3--:R-:W-:Y:S01]  /*18c0*/  NOP ;  /* 0x0000000000007918 */ /* 0x008fe20000000000 */
.L_x_54:
[----:B--2---:R-:W-:Y:S05]  /*18d0*/  BSYNC.RECONVERGENT B4 ;  /* 0x0000000000047941 */ /* 0x004fea0003800200 */
.L_x_53:
[----:B-----5:R-:W-:Y:S06]  /*18e0*/  BAR.SYNC.DEFER_BLOCKING 0x0 ;  /* 0x0000000000007b1d */ /* 0x020fec0000010000 */
[----:B------:R-:W-:Y:S04]  /*18f0*/  BSSY.RECONVERGENT B4, `(.L_x_55) ;  /* 0x000000d000047945 */ /* 0x000fe80003800200 */
[----:B------:R-:W-:Y:S05]  /*1900*/  @P3 BRA `(.L_x_56) ;  /* 0x00000000002c3947 */ /* 0x000fea0003800000 */
[----:B------:R-:W-:Y:S02]  /*1910*/  UMOV UR4, 0x1 ;  /* 0x0000000100047882 */ /* 0x000fe40000000000 */
[----:B------:R-:W-:-:S04]  /*1920*/  UIADD3 UR10, UPT, UPT, -UR4, 0x100000, URZ ;  /* 0x00100000040a7890 */ /* 0x000fc8000fffe1ff */
[----:B------:R-:W-:Y:S02]  /*1930*/  USHF.L.U32 UR11, UR10, 0xb, URZ ;  /* 0x0000000b0a0b7899 */ /* 0x000fe400080006ff */
[----:B------:R-:W-:Y:S02]  /*1940*/  USHF.L.U32 UR10, UR10, 0x1, URZ ;  /* 0x000000010a0a7899 */ /* 0x000fe400080006ff */
[----:B------:R-:W-:-:S04]  /*1950*/  UIADD3 UR4, UPT, UPT, -UR4, 0x100000, URZ ;  /* 0x0010000004047890 */ /* 0x000fc8000fffe1ff */
[----:B------:R-:W-:Y:S02]  /*1960*/  USHF.L.U32 UR5, UR4, 0xb, URZ ;  /* 0x0000000b04057899 */ /* 0x000fe400080006ff */
[----:B------:R-:W-:Y:S01]  /*1970*/  USHF.L.U32 UR4, UR4, 0x1, URZ ;  /* 0x0000000104047899 */ /* 0x000fe200080006ff */
[----:B------:R-:W2:Y:S03]  /*1980*/  FENCE.VIEW.ASYNC.S ;  /* 0x00000000000073c6 */ /* 0x000ea60000000000 */
[----:B--2---:R2:W3:Y:S08]  /*1990*/  SYNCS.EXCH.64 URZ, [UR8+0x20010], UR10 ;  /* 0x0200100a08ff75b2 */ /* 0x0044f00008000100 */
[----:B------:R2:W5:Y:S01]  /*19a0*/  SYNCS.EXCH.64 URZ, [UR8+0x20030], UR4 ;  /* 0x0200300408ff75b2 */ /* 0x0005620008000100 */
[----:B------:R-:W-:Y:S01]  /*19b0*/  NOP ;  /* 0x0000000000007918 */ /* 0x000fe20000000000 */
.L_x_56:
[----:B--2---:R-:W-:Y:S05]  /*19c0*/  BSYNC.RECONVERGENT B4 ;  /* 0x0000000000047941 */ /* 0x004fea0003800200 */
.L_x_55:
[----:B---3-5:R-:W-:Y:S01]  /*19d0*/  BAR.SYNC.DEFER_BLOCKING 0x0 ;  /* 0x0000000000007b1d */ /* 0x028fe20000010000 */
[----:B------:R-:W-:Y:S01]  /*19e0*/  UIADD3 UR12, UPT, UPT, UR8, 0x20020, URZ ;  /* 0x00020020080c7890 */ /* 0x000fe2000fffe0ff */
[----:B------:R-:W-:Y:S01]  /*19f0*/  ISETP.GE.AND P0, PT, R10, 0x1, PT ;  /* 0x000000010a00780c */ /* 0x000fe20003f06270 */
[----:B------:R-:W-:-:S03]  /*1a00*/  USHF.L.U32 UR15, UR7, 0x7, URZ ;  /* 0x00000007070f7899 */ /* 0x000fc600080006ff */
        /* <DEDUP_REMOVED lines=13> */
.L_x_58:
[----:B--2---:R-:W-:Y:S05]  /*1ae0*/  BSYNC.RECONVERGENT B4 ;  /* 0x0000000000047941 */ /* 0x004fea0003800200 */
.L_x_57:
[----:B------:R-:W-:Y:S05]  /*1af0*/  @!P0 BRA `(.L_x_59) ;  /* 0x0000000800908947 */ /* 0x000fea0003800000 */
[----:B---3-5:R-:W-:Y:S01]  /*1b00*/  BAR.SYNC.DEFER_BLOCKING 0x0 ;  /* 0x0000000000007b1d */ /* 0x028fe20000010000 */
[----:B------:R-:W-:Y:S01]  /*1b10*/  @!P3 IMAD.MOV.U32 R2, RZ, RZ, 0x8000 ;  /* 0x00008000ff02b424 */ /* 0x000fe200078e00ff */
[----:B------:R-:W-:Y:S02]  /*1b20*/  ELECT P1, URZ, PT ;  /* 0x0000000000ff782f */ /* 0x000fe40003820000 */
[----:B------:R-:W-:Y:S02]  /*1b30*/  ELECT P0, URZ, PT ;  /* 0x0000000000ff782f */ /* 0x000fe40003800000 */
[C---:B------:R-:W-:Y:S01]  /*1b40*/  ISETP.LT.U32.AND P1, PT, R68.reuse, 0x20, P1 ;  /* 0x000000204400780c */ /* 0x040fe20000f21070 */
[----:B------:R-:W-:Y:S01]  /*1b50*/  UMOV UR11, UR15 ;  /* 0x0000000f000b7c82 */ /* 0x000fe20008000000 */
[----:B------:R-:W-:Y:S01]  /*1b60*/  ISETP.LT.U32.AND P0, PT, R68, 0x40, P0 ;  /* 0x000000404400780c */ /* 0x000fe20000701070 */
[----:B------:R-:W-:-:S04]  /*1b70*/  ULOP3.LUT UR4, UR18, 0x1, URZ, 0xc0, !UPT ;  /* 0x0000000112047892 */ /* 0x000fc8000f8ec0ff */
[----:B------:R-:W-:Y:S02]  /*1b80*/  ULEA UR5, UR4, UR8, 0xd ;  /* 0x0000000804057291 */ /* 0x000fe4000f8e68ff */
[----:B------:R-:W-:-:S04]  /*1b90*/  ULEA UR6, UR4, UR19, 0x6 ;  /* 0x0000001304067291 */ /* 0x000fc8000f8e30ff */
[----:B------:R-:W-:Y:S01]  /*1ba0*/  VOTEU.ANY UP0, P1 ;  /* 0x0000000000ff7886 */ /* 0x000fe20000800100 */
[----:B------:R-:W-:Y:S01]  /*1bb0*/  VOTEU.ANY UP2, P1 ;  /* 0x0000000000ff7886 */ /* 0x000fe20000840100 */
[----:B------:R-:W-:Y:S01]  /*1bc0*/  VOTEU.ANY UP1, P0 ;  /* 0x0000000000ff7886 */ /* 0x000fe20000020100 */
[----:B------:R-:W-:Y:S01]  /*1bd0*/  VOTEU.ANY UP3, P0 ;  /* 0x0000000000ff7886 */ /* 0x000fe20000060100 */
[----:B------:R2:W-:Y:S01]  /*1be0*/  @!P3 SYNCS.ARRIVE.TRANS64 RZ, [UR8+0x20000], R2 ;  /* 0x02000002ffffb9a7 */ /* 0x0005e20008000008 */
[----:B------:R3:W-:Y:S06]  /*1bf0*/  MEMBAR.ALL.CTA ;  /* 0x0000000000007992 */ /* 0x0007ec0000008000 */
[----:B---3--:R-:W3:Y:S01]  /*1c00*/  FENCE.VIEW.ASYNC.S ;  /* 0x00000000000073c6 */ /* 0x008ee20000000000 */
[----:B------:R-:W-:Y:S01]  /*1c10*/  @UP0 UIADD3 UR9, UPT, UPT, UR8, 0x20000, URZ ;  /* 0x0002000008090890 */ /* 0x000fe2000fffe0ff */
[----:B------:R-:W-:Y:S01]  /*1c20*/  @UP0 UMOV UR10, URZ ;  /* 0x000000ff000a0c82 */ /* 0x000fe20008000000 */
[----:B------:R-:W-:-:S02]  /*1c30*/  @UP1 UIADD3 UR4, UPT, UPT, UR5, 0x10000, URZ ;  /* 0x0001000005041890 */ /* 0x000fc4000fffe0ff */
[----:B------:R-:W-:Y:S01]  /*1c40*/  @UP1 UIADD3 UR5, UPT, UPT, UR8, 0x20000, URZ ;  /* 0x0002000008051890 */ /* 0x000fe2000fffe0ff */
[----:B------:R-:W-:Y:S01]  /*1c50*/  @UP1 UMOV UR7, URZ ;  /* 0x000000ff00071c82 */ /* 0x000fe20008000000 */
[----:B------:R-:W-:Y:S01]  /*1c60*/  UISETP.NE.U32.AND UP0, UPT, UR18, URZ, UPT ;  /* 0x000000ff1200728c */ /* 0x000fe2000bf05070 */
[----:B---3--:R-:W-:Y:S06]  /*1c70*/  BAR.SYNC.DEFER_BLOCKING 0x0 ;  /* 0x0000000000007b1d */ /* 0x008fec0000010000 */
[----:B------:R2:W-:Y:S02]  /*1c80*/  @UP2 UTMALDG.2D [UR8], [UR20] ;  /* 0x00000008140025b4 */ /* 0x0005e40008008000 */
[----:B------:R-:W-:Y:S06]  /*1c90*/  BAR.SYNC.DEFER_BLOCKING 0x0 ;  /* 0x0000000000007b1d */ /* 0x000fec0000010000 */
[----:B------:R2:W-:Y:S02]  /*1ca0*/  @UP3 UTMALDG.2D [UR4], [UR22] ;  /* 0x00000004160035b4 */ /* 0x0005e40008008000 */
[----:B------:R-:W-:Y:S06]  /*1cb0*/  BAR.SYNC.DEFER_BLOCKING 0x0 ;  /* 0x0000000000007b1d */ /* 0x000fec0000010000 */
[----:B------:R-:W3:Y:S02]  /*1cc0*/  SYNCS.PHASECHK.TRANS64.TRYWAIT P0, [UR8+0x20000], RZ ;  /* 0x020000ffff0075a7 */ /* 0x000ee40008001108 */
[----:B--23--:R-:W-:Y:S05]  /*1cd0*/  @!P0 BRA `(.L_x_60) ;  /* 0x00000010004c8947 */ /* 0x00cfea0003800000 */
.L_x_78:
[----:B------:R-:W-:Y:S05]  /*1ce0*/  BRA.U UP0, `(.L_x_61) ;  /* 0x0000000100787547 */ /* 0x000fea000b800000 */
[----:B------:R-:W-:Y:S02]  /*1cf0*/  UIADD3 UR4, UPT, UPT, UR8, 0x10000, URZ ;  /* 0x0001000008047890 */ /* 0x000fe4000fffe0ff */
[----:B------:R-:W-:Y:S02]  /*1d00*/  USHF.R.U32.HI UR6, URZ, 0x4, UR8 ;  /* 0x00000004ff067899 */ /* 0x000fe40008011608 */
[----:B------:R-:W-:Y:S02]  /*1d10*/  USHF.R.U32.HI UR4, URZ, 0x4, UR4 ;  /* 0x00000004ff047899 */ /* 0x000fe40008011604 */
[----:B------:R-:W-:Y:S02]  /*1d20*/  USGXT.U32 UR6, UR6, 0xe ;  /* 0x0000000e0606789a */ /* 0x000fe40008000000 */
[----:B------:R-:W-:Y:S02]  /*1d30*/  USGXT.U32 UR5, UR4, 0xe ;  /* 0x0000000e0405789a */ /* 0x000fe40008000000 */
[----:B------:R-:W-:-:S02]  /*1d40*/  UIADD3 UR34, UP0, UPT, UR6, 0x2, URZ ;  /* 0x0000000206227890 */ /* 0x000fc4000ff1e0ff */
[----:B------:R-:W-:Y:S01]  /*1d50*/  UIADD3 UR32, UP1, UPT, UR5, 0x2000080, URZ ;  /* 0x0200008005207890 */ /* 0x000fe2000ff3e0ff */
[----:B------:R-:W-:Y:S01]  /*1d60*/  UMOV UR4, URZ ;  /* 0x000000ff00047c82 */ /* 0x000fe20008000000 */
[----:B------:R-:W-:Y:S01]  /*1d70*/  UMOV UR36, 0x0 ;  /* 0x0000000000247882 */ /* 0x000fe20000000000 */
[----:B------:R-:W-:Y:S02]  /*1d80*/  UIADD3.X UR35, UPT, UPT, UR4, 0x40004040, URZ, UP0, !UPT ;  /* 0x4000404004237890 */ /* 0x000fe400087fe4ff */
[----:B------:R-:W-:Y:S02]  /*1d90*/  UIADD3.X UR33, UPT, UPT, UR4, 0x40004040, URZ, UP1, !UPT ;  /* 0x4000404004217890 */ /* 0x000fe40008ffe4ff */
[----:B------:R-:W-:Y:S02]  /*1da0*/  ULOP3.LUT UR4, UR5, 0x2000000, URZ, 0xfc, !UPT ;  /* 0x0200000005047892 */ /* 0x000fe4000f8efcff */
[----:B------:R-:W-:Y:S02]  /*1db0*/  UIADD3.64 UR10, UPT, UPT, UR34, 0x2, URZ ;  /* 0x00000002220a7897 */ /* 0x000fe4000fffe0ff */
[----:B------:R-:W-:-:S02]  /*1dc0*/  UIADD3.64 UR26, UPT, UPT, UR32, 0x80, URZ ;  /* 0x00000080201a7897 */ /* 0x000fc4000fffe0ff */
[----:B------:R-:W-:Y:S02]  /*1dd0*/  UIADD3.64 UR28, UPT, UPT, UR34, 0x4, URZ ;  /* 0x00000004221c7897 */ /* 0x000fe4000fffe0ff */
[----:B------:R-:W-:Y:S01]  /*1de0*/  UIADD3.64 UR30, UPT, UPT, UR32, 0x100, URZ ;  /* 0x00000100201e7897 */ /* 0x000fe2000fffe0ff */
[----:B------:R-:W-:Y:S01]  /*1df0*/  UMOV UR37, 0x8210490 ;  /* 0x0821049000257882 */ /* 0x000fe20000000000 */
[----:B------:R-:W-:Y:S01]  /*1e00*/  UMOV UR7, 0x40004040 ;  /* 0x4000404000077882 */ /* 0x000fe20000000000 */
[----:B------:R-:W-:Y:S01]  /*1e10*/  UMOV UR5, 0x40004040 ;  /* 0x4000404000057882 */ /* 0x000fe20000000000 */
[----:B------:R-:W-:Y:S01]  /*1e20*/  UMOV UR38, 0x0 ;  /* 0x0000000000267882 */ /* 0x000fe20000000000 */
[----:B------:R-:W-:Y:S01]  /*1e30*/  UMOV UR39, 0x8210490 ;  /* 0x0821049000277882 */ /* 0x000fe20000000000 */
[----:B------:R-:W-:Y:S01]  /*1e40*/  UMOV UR40, 0x0 ;  /* 0x0000000000287882 */ /* 0x000fe20000000000 */
[----:B------:R-:W-:Y:S01]  /*1e50*/  UMOV UR41, 0x8210490 ;  /* 0x0821049000297882 */ /* 0x000fe20000000000 */
[----:B------:R2:W-:Y:S01]  /*1e60*/  UTCHMMA gdesc[UR6], gdesc[UR4], tmem[UR24], tmem[UR36], idesc[UR37], !UPT ;  /* 0x00ff2404060075ea */ /* 0x0005e2000f800018 */
[----:B------:R-:W-:Y:S01]  /*1e70*/  UMOV UR42, 0x0 ;  /* 0x00000000002a7882 */ /* 0x000fe20000000000 */
[----:B------:R-:W-:Y:S01]  /*1e80*/  UMOV UR43, 0x8210490 ;  /* 0x08210490002b7882 */ /* 0x000fe20000000000 */
[----:B------:R2:W-:Y:S01]  /*1e90*/  UTCHMMA gdesc[UR34], gdesc[UR32], tmem[UR24], tmem[UR38], idesc[UR39], UPT ;  /* 0x00ff2620220075ea */ /* 0x0005e2000b800018 */
[----:B------:R2:W-:Y:S01]  /*1ea0*/  UTCHMMA gdesc[UR10], gdesc[UR26], tmem[UR24], tmem[UR40], idesc[UR41], UPT ;  /* 0x00ff281a0a0075ea */ /* 0x0005e2000b800018 */
[----:B------:R2:W-:Y:S01]  /*1eb0*/  UTCHMMA gdesc[UR28], gdesc[UR30], tmem[UR24], tmem[UR42], idesc[UR43], UPT ;  /* 0x00ff2a1e1c0075ea */ /* 0x0005e2000b800018 */
[----:B------:R-:W-:Y:S01]  /*1ec0*/  NOP ;  /* 0x0000000000007918 */ /* 0x000fe20000000000 */
.L_x_61:
[----:B------:R-:W-:Y:S01]  /*1ed0*/  ELECT P0, URZ, PT ;  /* 0x0000000000ff782f */ /* 0x000fe20003800000 */
[----:B--2---:R-:W-:Y:S01]  /*1ee0*/  UMOV UR4, UR12 ;  /* 0x0000000c00047c82 */ /* 0x004fe20008000000 */
[----:B------:R-:W-:Y:S02]  /*1ef0*/  UMOV UR5, URZ ;  /* 0x000000ff00057c82 */ /* 0x000fe40008000000 */
[----:B------:R-:W-:-:S13]  /*1f00*/  ISETP.LT.U32.AND P0, PT, R68, 0x20, P0 ;  /* 0x000000204400780c */ /* 0x000fda0000701070 */
[----:B------:R-:W-:Y:S01]  /*1f10*/  VOTEU.ANY UP0, P0 ;  /* 0x0000000000ff7886 */ /* 0x000fe20000000100 */
[----:B------:R-:W-:Y:S01]  /*1f20*/  VOTEU.ANY UP1, P0 ;  /* 0x0000000000ff7886 */ /* 0x000fe20000020100 */
[----:B------:R-:W-:-:S03]  /*1f30*/  ISETP.GE.U32.AND P0, PT, R10, 0x41, PT ;  /* 0x000000410a00780c */ /* 0x000fc60003f06070 */
[----:B------:R-:W-:Y:S02]  /*1f40*/  @UP0 UMOV UR4, UR4 ;  /* 0x0000000400040c82 */ /* 0x000fe40008000000 */
[----:B------:R2:W-:Y:S01]  /*1f50*/  @UP1 UTCBAR [UR4], URZ ;  /* 0x000000ff040013e9 */ /* 0x0005e200080000ff */
[----:B------:R-:W-:Y:S06]  /*1f60*/  BAR.SYNC.DEFER_BLOCKING 0x0 ;  /* 0x0000000000007b1d */ /* 0x000fec0000010000 */
[----:B------:R-:W3:Y:S02]  /*1f70*/  SYNCS.PHASECHK.TRANS64.TRYWAIT P1, [UR8+0x20020], RZ ;  /* 0x020020ffff0075a7 */ /* 0x000ee40008021108 */
[----:B--23--:R-:W-:Y:S05]  /*1f80*/  @!P1 BRA `(.L_x_62) ;  /* 0x0000000c00ac9947 */ /* 0x00cfea0003800000 */
.L_x_79:
[----:B------:R-:W-:Y:S01]  /*1f90*/  UMOV UR4, URZ ;  /* 0x000000ff00047c82 */ /* 0x000fe20008000000 */
[----:B------:R-:W-:Y:S05]  /*1fa0*/  @!P0 BRA `(.L_x_59) ;  /* 0x0000000400648947 */ /* 0x000fea0003800000 */
[----:B------:R-:W2:Y:S01]  /*1fb0*/  LDCU UR44, c[0x0][0x3a0] ;  /* 0x00007400ff2c77ac */ /* 0x000ea20008000800 */
[----:B------:R-:W-:Y:S01]  /*1fc0*/  UMOV UR9, 0x1 ;  /* 0x0000000100097882 */ /* 0x000fe20000000000 */
[----:B------:R-:W-:-:S05]  /*1fd0*/  UMOV UR14, 0x40 ;  /* 0x00000040000e7882 */ /* 0x000fca0000000000 */
.L_x_66:
[----:B------:R-:W-:Y:S01]  /*1fe0*/  BAR.SYNC.DEFER_BLOCKING 0x0 ;  /* 0x0000000000007b1d */ /* 0x000fe20000010000 */
[----:B------:R-:W-:Y:S01]  /*1ff0*/  ULEA UR25, UR9, UR8, 0x3 ;  /* 0x0000000809197291 */ /* 0x000fe2000f8e18ff */
[----:B------:R-:W-:Y:S01]  /*2000*/  @!P3 IMAD.MOV.U32 R2, RZ, RZ, 0x8000 ;  /* 0x00008000ff02b424 */ /* 0x000fe200078e00ff */
[----:B------:R-:W-:Y:S01]  /*2010*/  ELECT P1, URZ, PT ;  /* 0x0000000000ff782f */ /* 0x000fe20003820000 */
[----:B------:R-:W-:-:S03]  /*2020*/  ULEA UR12, UR9, UR8, 0xe ;  /* 0x00000008090c7291 */ /* 0x000fc6000f8e70ff */
[----:B------:R-:W-:Y:S02]  /*2030*/  ISETP.LT.U32.AND P1, PT, R68, 0x20, P1 ;  /* 0x000000204400780c */ /* 0x000fe40000f21070 */
[----:B------:R-:W-:Y:S01]  /*2040*/  ELECT P0, URZ, PT ;  /* 0x0000000000ff782f */ /* 0x000fe20003800000 */
[----:B------:R-:W-:-:S03]  /*2050*/  ULOP3.LUT UR28, UR18, 0x1, URZ, 0xc0, !UPT ;  /* 0x00000001121c7892 */ /* 0x000fc6000f8ec0ff */
[----:B------:R-:W-:Y:S01]  /*2060*/  ISETP.LT.U32.AND P0, PT, R68, 0x40, P0 ;  /* 0x000000404400780c */ /* 0x000fe20000701070 */
[----:B------:R-:W-:Y:S02]  /*2070*/  UIADD3 UR5, UPT, UPT, UR12, 0x10000, URZ ;  /* 0x000100000c057890 */ /* 0x000fe4000fffe0ff */
[----:B------:R-:W-:Y:S02]  /*2080*/  ULEA UR30, UR28, UR19, 0x6 ;  /* 0x000000131c1e7291 */ /* 0x000fe4000f8e30ff */
[----:B------:R-:W-:Y:S01]  /*2090*/  ULEA UR28, UR28, UR5, 0xd ;  /* 0x000000051c1c7291 */ /* 0x000fe2000f8e68ff */
[----:B------:R-:W-:Y:S01]  /*20a0*/  UMOV UR31, UR14 ;  /* 0x0000000e001f7c82 */ /* 0x000fe20008000000 */
[----:B------:R-:W-:Y:S01]  /*20b0*/  VOTEU.ANY UP0, P1 ;  /* 0x0000000000ff7886 */ /* 0x000fe20000800100 */
[----:B------:R-:W-:Y:S01]  /*20c0*/  USHF.L.U32 UR6, UR4, 0x1f, URZ ;  /* 0x0000001f04067899 */ /* 0x000fe200080006ff */
[----:B------:R3:W-:Y:S01]  /*20d0*/  @!P3 SYNCS.ARRIVE.TRANS64 RZ, [UR25+0x20000], R2 ;  /* 0x02000002ffffb9a7 */ /* 0x0007e20008000019 */
[----:B------:R5:W-:Y:S06]  /*20e0*/  MEMBAR.ALL.CTA ;  /* 0x0000000000007992 */ /* 0x000bec0000008000 */
[----:B-----5:R-:W5:Y:S01]  /*20f0*/  FENCE.VIEW.ASYNC.S ;  /* 0x00000000000073c6 */ /* 0x020f620000000000 */
[----:B------:R-:W-:Y:S01]  /*2100*/  @UP0 UIADD3 UR13, UPT, UPT, UR25, 0x20000, URZ ;  /* 0x00020000190d0890 */ /* 0x000fe2000fffe0ff */
[----:B-----5:R-:W-:Y:S01]  /*2110*/  VOTEU.ANY UP0, P1 ;  /* 0x0000000000ff7886 */ /* 0x020fe20000800100 */
[----:B------:R-:W-:Y:S01]  /*2120*/  VOTEU.ANY UP1, P0 ;  /* 0x0000000000ff7886 */ /* 0x000fe20000020100 */
[----:B---3--:R-:W-:-:S04]  /*2130*/  IMAD.U32 R2, RZ, RZ, UR6 ;  /* 0x00000006ff027e24 */ /* 0x008fc8000f8e00ff */
[----:B------:R-:W-:Y:S01]  /*2140*/  @UP1 UIADD3 UR29, UPT, UPT, UR25, 0x20000, URZ ;  /* 0x00020000191d1890 */ /* 0x000fe2000fffe0ff */
[----:B------:R-:W-:Y:S01]  /*2150*/  VOTEU.ANY UP1, P0 ;  /* 0x0000000000ff7886 */ /* 0x000fe20000020100 */
[----:B------:R-:W-:Y:S06]  /*2160*/  BAR.SYNC.DEFER_BLOCKING 0x0 ;  /* 0x0000000000007b1d */ /* 0x000fec0000010000 */
[----:B------:R3:W-:Y:S01]  /*2170*/  @UP0 UTMALDG.2D [UR12], [UR20] ;  /* 0x0000000c140005b4 */ /* 0x0007e20008008000 */
[----:B------:R-:W-:Y:S01]  /*2180*/  UISETP.NE.U32.AND UP0, UPT, UR18, URZ, UPT ;  /* 0x000000ff1200728c */ /* 0x000fe2000bf05070 */
[----:B------:R-:W-:Y:S06]  /*2190*/  BAR.SYNC.DEFER_BLOCKING 0x0 ;  /* 0x0000000000007b1d */ /* 0x000fec0000010000 */
[----:B------:R3:W-:Y:S02]  /*21a0*/  @UP1 UTMALDG.2D [UR28], [UR22] ;  /* 0x0000001c160015b4 */ /* 0x0007e40008008000 */
[----:B------:R-:W-:Y:S06]  /*21b0*/  BAR.SYNC.DEFER_BLOCKING 0x0 ;  /* 0x0000000000007b1d */ /* 0x000fec0000010000 */
[----:B------:R-:W5:Y:S02]  /*21c0*/  SYNCS.PHASECHK.TRANS64.TRYWAIT P0, [UR25+0x20000], R2 ;  /* 0x02000002ff0075a7 */ /* 0x000f640008001119 */
[----:B---3-5:R-:W-:Y:S05]  /*21d0*/  @!P0 BRA `(.L_x_63) ;  /* 0x0000000c00248947 */ /* 0x028fea0003800000 */
.L_x_80:
[----:B------:R-:W-:Y:S05]  /*21e0*/  BRA.U UP0, `(.L_x_64) ;  /* 0x0000000100887547 */ /* 0x000fea000b800000 */
[----:B------:R-:W-:Y:S02]  /*21f0*/  USHF.R.U32.HI UR10, URZ, 0x4, UR12 ;  /* 0x00000004ff0a7899 */ /* 0x000fe4000801160c */
[----:B------:R-:W-:Y:S02]  /*2200*/  USHF.R.U32.HI UR7, URZ, 0x4, UR5 ;  /* 0x00000004ff077899 */ /* 0x000fe40008011605 */
[----:B------:R-:W-:Y:S02]  /*2210*/  USGXT.U32 UR10, UR10, 0xe ;  /* 0x0000000e0a0a789a */ /* 0x000fe40008000000 */
[----:B------:R-:W-:Y:S02]  /*2220*/  USGXT.U32 UR7, UR7, 0xe ;  /* 0x0000000e0707789a */ /* 0x000fe40008000000 */
[----:B------:R-:W-:Y:S02]  /*2230*/  UIADD3 UR12, UP0, UPT, UR10, 0x2, URZ ;  /* 0x000000020a0c7890 */ /* 0x000fe4000ff1e0ff */
[----:B------:R-:W-:Y:S01]  /*2240*/  UIADD3 UR26, UP1, UPT, UR7, 0x2000080, URZ ;  /* 0x02000080071a7890 */ /* 0x000fe2000ff3e0ff */
[----:B------:R-:W-:Y:S01]  /*2250*/  UMOV UR5, URZ ;  /* 0x000000ff00057c82 */ /* 0x000fe20008000000 */
[----:B------:R-:W-:Y:S01]  /*2260*/  UMOV UR6, URZ ;  /* 0x000000ff00067c82 */ /* 0x000fe20008000000 */
[----:B------:R-:W-:-:S02]  /*2270*/  UIADD3.X UR13, UPT, UPT, UR5, 0x40004040, URZ, UP0, !UPT ;  /* 0x40004040050d7890 */ /* 0x000fc400087fe4ff */
[----:B------:R-:W-:Y:S02]  /*2280*/  UIADD3.X UR27, UPT, UPT, UR6, 0x40004040, URZ, UP1, !UPT ;  /* 0x40004040061b7890 */ /* 0x000fe40008ffe4ff */
[----:B------:R-:W-:Y:S02]  /*2290*/  UIADD3 UR28, UP0, UPT, UR12, 0x2, URZ ;  /* 0x000000020c1c7890 */ /* 0x000fe4000ff1e0ff */
[----:B------:R-:W-:Y:S02]  /*22a0*/  UIADD3 UR30, UP1, UPT, UR26, 0x80, URZ ;  /* 0x000000801a1e7890 */ /* 0x000fe4000ff3e0ff */
[----:B------:R-:W-:Y:S02]  /*22b0*/  UIADD3 UR32, UP2, UPT, UR12, 0x4, URZ ;  /* 0x000000040c207890 */ /* 0x000fe4000ff5e0ff */
[----:B------:R-:W-:Y:S02]  /*22c0*/  UIADD3 UR34, UP3, UPT, UR26, 0x100, URZ ;  /* 0x000001001a227890 */ /* 0x000fe4000ff7e0ff */
[----:B------:R-:W-:-:S02]  /*22d0*/  ULOP3.LUT UR6, UR7, 0x2000000, URZ, 0xfc, !UPT ;  /* 0x0200000007067892 */ /* 0x000fc4000f8efcff */
[----:B------:R-:W-:Y:S02]  /*22e0*/  UIADD3.X UR29, UPT, UPT, UR13, URZ, URZ, UP0, !UPT ;  /* 0x000000ff0d1d7290 */ /* 0x000fe400087fe4ff */
[----:B------:R-:W-:Y:S02]  /*22f0*/  UIADD3.X UR31, UPT, UPT, UR27, URZ, URZ, UP1, !UPT ;  /* 0x000000ff1b1f7290 */ /* 0x000fe40008ffe4ff */
[----:B------:R-:W-:Y:S02]  /*2300*/  UIADD3.X UR33, UPT, UPT, UR13, URZ, URZ, UP2, !UPT ;  /* 0x000000ff0d217290 */ /* 0x000fe400097fe4ff */
[----:B------:R-:W-:Y:S01]  /*2310*/  UIADD3.X UR35, UPT, UPT, UR27, URZ, URZ, UP3, !UPT ;  /* 0x000000ff1b237290 */ /* 0x000fe20009ffe4ff */
[----:B------:R-:W-:Y:S01]  /*2320*/  UMOV UR36, 0x0 ;  /* 0x0000000000247882 */ /* 0x000fe20000000000 */
[----:B------:R-:W-:Y:S01]  /*2330*/  UMOV UR37, 0x8210490 ;  /* 0x0821049000257882 */ /* 0x000fe20000000000 */
[----:B------:R-:W-:Y:S01]  /*2340*/  UMOV UR11, 0x40004040 ;  /* 0x40004040000b7882 */ /* 0x000fe20000000000 */
[----:B------:R-:W-:Y:S01]  /*2350*/  UMOV UR7, 0x40004040 ;  /* 0x4000404000077882 */ /* 0x000fe20000000000 */
[----:B------:R-:W-:Y:S01]  /*2360*/  UMOV UR38, 0x0 ;  /* 0x0000000000267882 */ /* 0x000fe20000000000 */
[----:B------:R-:W-:Y:S01]  /*2370*/  UMOV UR39, 0x8210490 ;  /* 0x0821049000277882 */ /* 0x000fe20000000000 */
[----:B------:R-:W-:Y:S01]  /*2380*/  UMOV UR40, 0x0 ;  /* 0x0000000000287882 */ /* 0x000fe20000000000 */
[----:B------:R-:W-:Y:S01]  /*2390*/  UMOV UR41, 0x8210490 ;  /* 0x0821049000297882 */ /* 0x000fe20000000000 */
[----:B------:R3:W-:Y:S01]  /*23a0*/  UTCHMMA gdesc[UR10], gdesc[UR6], tmem[UR24], tmem[UR36], idesc[UR37], UPT ;  /* 0x00ff24060a0075ea */ /* 0x0007e2000b800018 */
[----:B------:R-:W-:Y:S01]  /*23b0*/  UMOV UR42, 0x0 ;  /* 0x00000000002a7882 */ /* 0x000fe20000000000 */
[----:B------:R-:W-:Y:S01]  /*23c0*/  UMOV UR43, 0x8210490 ;  /* 0x08210490002b7882 */ /* 0x000fe20000000000 */
[----:B------:R3:W-:Y:S01]  /*23d0*/  UTCHMMA gdesc[UR12], gdesc[UR26], tmem[UR24], tmem[UR38], idesc[UR39], UPT ;  /* 0x00ff261a0c0075ea */ /* 0x0007e2000b800018 */
[----:B------:R3:W-:Y:S01]  /*23e0*/  UTCHMMA gdesc[UR28], gdesc[UR30], tmem[UR24], tmem[UR40], idesc[UR41], UPT ;  /* 0x00ff281e1c0075ea */ /* 0x0007e2000b800018 */
[----:B------:R3:W-:Y:S01]  /*23f0*/  UTCHMMA gdesc[UR32], gdesc[UR34], tmem[UR24], tmem[UR42], idesc[UR43], UPT ;  /* 0x00ff2a22200075ea */ /* 0x0007e2000b800018 */
[----:B------:R-:W-:Y:S01]  /*2400*/  NOP ;  /* 0x0000000000007918 */ /* 0x000fe20000000000 */
.L_x_64:
[----:B------:R-:W-:Y:S01]  /*2410*/  ELECT P0, URZ, PT ;  /* 0x0000000000ff782f */ /* 0x000fe20003800000 */
[----:B---3--:R-:W-:-:S03]  /*2420*/  UIADD3 UR6, UPT, UPT, UR25, 0x20020, URZ ;  /* 0x0002002019067890 */ /* 0x008fc6000fffe0ff */
[----:B------:R-:W-:Y:S01]  /*2430*/  ISETP.LT.U32.AND P0, PT, R68, 0x20, P0 ;  /* 0x000000204400780c */ /* 0x000fe20000701070 */
[----:B------:R-:W-:-:S12]  /*2440*/  UMOV UR7, URZ ;  /* 0x000000ff00077c82 */ /* 0x000fd80008000000 */
[----:B------:R-:W-:Y:S01]  /*2450*/  VOTEU.ANY UP0, P0 ;  /* 0x0000000000ff7886 */ /* 0x000fe20000000100 */
[----:B------:R-:W-:-:S04]  /*2460*/  VOTEU.ANY UP1, P0 ;  /* 0x0000000000ff7886 */ /* 0x000fc80000020100 */
[----:B------:R-:W-:Y:S02]  /*2470*/  @UP0 UMOV UR6, UR6 ;  /* 0x0000000600060c82 */ /* 0x000fe40008000000 */
[----:B------:R3:W-:Y:S01]  /*2480*/  @UP1 UTCBAR [UR6], URZ ;  /* 0x000000ff060013e9 */ /* 0x0007e200080000ff */
[----:B------:R-:W-:Y:S06]  /*2490*/  BAR.SYNC.DEFER_BLOCKING 0x0 ;  /* 0x0000000000007b1d */ /* 0x000fec0000010000 */
[----:B------:R-:W5:Y:S02]  /*24a0*/  SYNCS.PHASECHK.TRANS64.TRYWAIT P0, [UR25+0x20020], R2 ;  /* 0x02002002ff0075a7 */ /* 0x000f640008001119 */
[----:B---3-5:R-:W-:Y:S05]  /*24b0*/  @!P0 BRA `(.L_x_65) ;  /* 0x0000000800788947 */ /* 0x028fea0003800000 */
.L_x_81:
[----:B------:R-:W-:Y:S02]  /*24c0*/  UIADD3 UR9, UPT, UPT, UR9, 0x1, URZ ;  /* 0x0000000109097890 */ /* 0x000fe4000fffe0ff */
[----:B------:R-:W-:Y:S02]  /*24d0*/  UIADD3 UR14, UPT, UPT, UR14, 0x40, URZ ;  /* 0x000000400e0e7890 */ /* 0x000fe4000fffe0ff */
[----:B------:R-:W-:-:S04]  /*24e0*/  UISETP.NE.U32.AND UP0, UPT, UR9, 0x4, UPT ;  /* 0x000000040900788c */ /* 0x000fc8000bf05070 */
[----:B------:R-:W-:Y:S02]  /*24f0*/  USEL UR5, URZ, 0x1, UP0 ;  /* 0x00000001ff057887 */ /* 0x000fe40008000000 */
[----:B------:R-:W-:Y:S02]  /*2500*/  USEL UR9, UR9, URZ, UP0 ;  /* 0x000000ff09097287 */ /* 0x000fe40008000000 */
[----:B--2---:R-:W-:Y:S02]  /*2510*/  UISETP.GE.AND UP0, UPT, UR14, UR44, UPT ;  /* 0x0000002c0e00728c */ /* 0x004fe4000bf06270 */
[----:B------:R-:W-:-:S07]  /*2520*/  ULOP3.LUT UR4, UR4, UR5, URZ, 0x3c, !UPT ;  /* 0x0000000504047292 */ /* 0x000fce000f8e3cff */
[----:B------:R-:W-:Y:S05]  /*2530*/  BRA.U !UP0, `(.L_x_66) ;  /* 0xfffffff908a87547 */ /* 0x000fea000b83ffff */
.L_x_59:
[----:B---3-5:R-:W-:Y:S06]  /*2540*/  BAR.SYNC.DEFER_BLOCKING 0x0 ;  /* 0x0000000000007b1d */ /* 0x028fec0000010000 */
[----:B------:R-:W-:Y:S04]  /*2550*/  BSSY.RECONVERGENT B4, `(.L_x_67) ;  /* 0x0000004000047945 */ /* 0x000fe80003800200 */
[----:B------:R-:W-:Y:S05]  /*2560*/  @P3 BRA `(.L_x_68) ;  /* 0x0000000000083947 */ /* 0x000fea0003800000 */
[----:B------:R-:W2:Y:S02]  /*2570*/  SYNCS.CCTL.IV [UR8+0x20000] ;  /* 0x02000000ff0079b1 */ /* 0x000ea40008000008 */
[----:B--2---:R-:W2:Y:S02]  /*2580*/  SYNCS.CCTL.IV [UR8+0x20020] ;  /* 0x02002000ff0079b1 */ /* 0x004ea40008000008 */
.L_x_68:
[----:B------:R-:W-:Y:S05]  /*2590*/  BSYNC.RECONVERGENT B4 ;  /* 0x0000000000047941 */ /* 0x000fea0003800200 */
.L_x_67:
[----:B--2---:R-:W-:Y:S06]  /*25a0*/  BAR.SYNC.DEFER_BLOCKING 0x0 ;  /* 0x0000000000007b1d */ /* 0x004fec0000010000 */
[----:B------:R-:W-:Y:S04]  /*25b0*/  BSSY.RECONVERGENT B4, `(.L_x_69) ;  /* 0x0000004000047945 */ /* 0x000fe80003800200 */
[----:B------:R-:W-:Y:S05]  /*25c0*/  @P3 BRA `(.L_x_70) ;  /* 0x0000000000083947 */ /* 0x000fea0003800000 */
[----:B------:R-:W2:Y:S02]  /*25d0*/  SYNCS.CCTL.IV [UR8+0x20008] ;  /* 0x02000800ff0079b1 */ /* 0x000ea40008000008 */
[----:B--2---:R-:W2:Y:S02]  /*25e0*/  SYNCS.CCTL.IV [UR8+0x20028] ;  /* 0x02002800ff0079b1 */ /* 0x004ea40008000008 */
.L_x_70:
[----:B------:R-:W-:Y:S05]  /*25f0*/  BSYNC.RECONVERGENT B4 ;  /* 0x0000000000047941 */ /* 0x000fea0003800200 */
.L_x_69:
[----:B--2---:R-:W-:Y:S06]  /*2600*/  BAR.SYNC.DEFER_BLOCKING 0x0 ;  /* 0x0000000000007b1d */ /* 0x004fec0000010000 */
[----:B------:R-:W-:Y:S04]  /*2610*/  BSSY.RECONVERGENT B4, `(.L_x_71) ;  /* 0x0000004000047945 */ /* 0x000fe80003800200 */
[----:B------:R-:W-:Y:S05]  /*2620*/  @P3 BRA `(.L_x_72) ;  /* 0x0000000000083947 */ /* 0x000fea0003800000 */
[----:B------:R-:W2:Y:S02]  /*2630*/  SYNCS.CCTL.IV [UR8+0x20010] ;  /* 0x02001000ff0079b1 */ /* 0x000ea40008000008 */
[----:B--2---:R-:W2:Y:S02]  /*2640*/  SYNCS.CCTL.IV [UR8+0x20030] ;  /* 0x02003000ff0079b1 */ /* 0x004ea40008000008 */
.L_x_72:
[----:B------:R-:W-:Y:S05]  /*2650*/  BSYNC.RECONVERGENT B4 ;  /* 0x0000000000047941 */ /* 0x000fea0003800200 */
.L_x_71:
[----:B--2---:R-:W-:Y:S06]  /*2660*/  BAR.SYNC.DEFER_BLOCKING 0x0 ;  /* 0x0000000000007b1d */ /* 0x004fec0000010000 */
[----:B------:R-:W-:Y:S04]  /*2670*/  BSSY.RECONVERGENT B4, `(.L_x_73) ;  /* 0x0000004000047945 */ /* 0x000fe80003800200 */
[----:B------:R-:W-:Y:S05]  /*2680*/  @P3 BRA `(.L_x_74) ;  /* 0x0000000000083947 */ /* 0x000fea0003800000 */
[----:B------:R-:W2:Y:S02]  /*2690*/  SYNCS.CCTL.IV [UR8+0x20018] ;  /* 0x02001800ff0079b1 */ /* 0x000ea40008000008 */
[----:B--2---:R-:W2:Y:S02]  /*26a0*/  SYNCS.CCTL.IV [UR8+0x20038] ;  /* 0x02003800ff0079b1 */ /* 0x004ea40008000008 */
.L_x_74:
[----:B------:R-:W-:Y:S05]  /*26b0*/  BSYNC.RECONVERGENT B4 ;  /* 0x0000000000047941 */ /* 0x000fea0003800200 */
.L_x_73:
[----:B------:R-:W-:Y:S01]  /*26c0*/  USHF.L.U32 UR4, UR18, 0x15, URZ ;  /* 0x0000001512047899 */ /* 0x000fe200080006ff */
[C---:B------:R-:W-:Y:S01]  /*26d0*/  IMAD.SHL.U32 R2, R0.reuse, 0x80, RZ ;  /* 0x0000008000027824 */ /* 0x040fe200078e00ff */
[----:B------:R-:W-:Y:S01]  /*26e0*/  USHF.L.U32 UR5, UR18, 0x4, URZ ;  /* 0x0000000412057899 */ /* 0x000fe200080006ff */
[----:B------:R-:W-:Y:S01]  /*26f0*/  IMAD.SHL.U32 R3, R0, 0x10, RZ ;  /* 0x0000001000037824 */ /* 0x000fe200078e00ff */
[----:B------:R-:W-:Y:S02]  /*2700*/  ULOP3.LUT UR4, UR4, 0x600000, URZ, 0xc0, !UPT ;  /* 0x0060000004047892 */ /* 0x000fe4000f8ec0ff */
[----:B------:R-:W-:Y:S01]  /*2710*/  ULOP3.LUT UR5, UR5, 0x40, URZ, 0xc0, !UPT ;  /* 0x0000004005057892 */ /* 0x000fe2000f8ec0ff */
[----:B------:R-:W-:Y:S02]  /*2720*/  LOP3.LUT R2, R2, 0x7f80, RZ, 0xc0, !PT ;  /* 0x00007f8002027812 */ /* 0x000fe400078ec0ff */
[----:B------:R-:W-:Y:S01]  /*2730*/  ELECT P0, URZ, PT ;  /* 0x0000000000ff782f */ /* 0x000fe20003800000 */
[----:B------:R-:W-:Y:S01]  /*2740*/  UIADD3 UR4, UPT, UPT, UR5, UR4, UR24 ;  /* 0x0000000405047290 */ /* 0x000fe2000fffe018 */
[----:B------:R-:W-:Y:S01]  /*2750*/  LOP3.LUT R2, R2, 0x70, R3, 0xf8, !PT ;  /* 0x0000007002027812 */ /* 0x000fe200078ef803 */
[----:B------:R-:W-:Y:S01]  /*2760*/  ULOP3.LUT UR18, UR18, 0x1, URZ, 0xc0, !UPT ;  /* 0x0000000112127892 */ /* 0x000fe2000f8ec0ff */
[----:B------:R-:W-:Y:S01]  /*2770*/  ISETP.LT.U32.AND P0, PT, R68, 0x40, P0 ;  /* 0x000000404400780c */ /* 0x000fe20000701070 */
[----:B------:R-:W-:Y:S01]  /*2780*/  UMOV UR6, UR15 ;  /* 0x0000000f00067c82 */ /* 0x000fe20008000000 */
[C---:B------:R-:W-:Y:S01]  /*2790*/  LOP3.LUT R0, R2.reuse, 0x10, RZ, 0x3c, !PT ;  /* 0x0000001002007812 */ /* 0x040fe200078e3cff */
[----:B------:R-:W-:Y:S01]  /*27a0*/  ULEA UR5, UR18, UR19, 0x6 ;  /* 0x0000001312057291 */ /* 0x000fe2000f8e30ff */
[----:B------:R-:W-:-:S02]  /*27b0*/  LOP3.LUT R3, R2, 0x20, RZ, 0x3c, !PT ;  /* 0x0000002002037812 */ /* 0x000fc400078e3cff */
[----:B----4-:R-:W3:Y:S01]  /*27c0*/  LDTM.x64 R4, tmem[UR4] ;  /* 0x00000004000479ee */ /* 0x010ee20008340000 */
[----:B------:R-:W-:Y:S01]  /*27d0*/  NOP ;  /* 0x0000000000007918 */ /* 0x000fe20000000000 */
[----:B------:R-:W-:-:S05]  /*27e0*/  ULEA UR4, UR18, UR8, 0xe ;  /* 0x0000000812047291 */ /* 0x000fca000f8e70ff */
[----:B---3--:R-:W-:Y:S01]  /*27f0*/  VOTEU.ANY UP1, P0 ;  /* 0x0000000000ff7886 */ /* 0x008fe20000020100 */
[----:B------:R-:W-:Y:S01]  /*2800*/  VOTEU.ANY UP0, P0 ;  /* 0x0000000000ff7886 */ /* 0x000fe20000000100 */
[----:B------:R-:W-:Y:S02]  /*2810*/  F2FP.BF16.F32.PACK_AB R4, R5, R4 ;  /* 0x000000040504723e */ /* 0x000fe400000010ff */
[----:B------:R-:W-:Y:S02]  /*2820*/  F2FP.BF16.F32.PACK_AB R5, R7, R6 ;  /* 0x000000060705723e */ /* 0x000fe400000010ff */
[----:B------:R-:W-:Y:S02]  /*2830*/  F2FP.BF16.F32.PACK_AB R12, R13, R12 ;  /* 0x0000000c0d0c723e */ /* 0x000fe400000010ff */
[----:B------:R-:W-:Y:S02]  /*2840*/  F2FP.BF16.F32.PACK_AB R6, R9, R8 ;  /* 0x000000080906723e */ /* 0x000fe400000010ff */
[----:B------:R-:W-:-:S02]  /*2850*/  F2FP.BF16.F32.PACK_AB R7, R11, R10 ;  /* 0x0000000a0b07723e */ /* 0x000fc400000010ff */
[----:B------:R-:W-:Y:S02]  /*2860*/  F2FP.BF16.F32.PACK_AB R13, R15, R14 ;  /* 0x0000000e0f0d723e */ /* 0x000fe400000010ff */
[----:B------:R-:W-:Y:S01]  /*2870*/  F2FP.BF16.F32.PACK_AB R20, R21, R20 ;  /* 0x000000141514723e */ /* 0x000fe200000010ff */
[----:B--2---:R2:W-:Y:S01]  /*2880*/  STS.128 [R2+UR8], R4 ;  /* 0x0000000402007988 */ /* 0x0045e20008000c08 */
[----:B------:R-:W-:Y:S02]  /*2890*/  F2FP.BF16.F32.PACK_AB R14, R17, R16 ;  /* 0x00000010110e723e */ /* 0x000fe400000010ff */
[----:B------:R-:W-:Y:S02]  /*28a0*/  F2FP.BF16.F32.PACK_AB R15, R19, R18 ;  /* 0x00000012130f723e */ /* 0x000fe400000010ff */
[----:B------:R-:W-:Y:S02]  /*28b0*/  F2FP.BF16.F32.PACK_AB R21, R23, R22 ;  /* 0x000000161715723e */ /* 0x000fe400000010ff */
[----:B------:R-:W-:Y:S01]  /*28c0*/  F2FP.BF16.F32.PACK_AB R28, R29, R28 ;  /* 0x0000001c1d1c723e */ /* 0x000fe200000010ff */
[----:B------:R2:W-:Y:S01]  /*28d0*/  STS.128 [R0+UR8], R12 ;  /* 0x0000000c00007988 */ /* 0x0005e20008000c08 */
[----:B------:R-:W-:-:S02]  /*28e0*/  F2FP.BF16.F32.PACK_AB R22, R25, R24 ;  /* 0x000000181916723e */ /* 0x000fc400000010ff */
[----:B------:R-:W-:Y:S02]  /*28f0*/  F2FP.BF16.F32.PACK_AB R23, R27, R26 ;  /* 0x0000001a1b17723e */ /* 0x000fe400000010ff */
[----:B------:R-:W-:Y:S02]  /*2900*/  F2FP.BF16.F32.PACK_AB R29, R31, R30 ;  /* 0x0000001e1f1d723e */ /* 0x000fe400000010ff */
[----:B------:R-:W-:Y:S01]  /*2910*/  F2FP.BF16.F32.PACK_AB R36, R37, R36 ;  /* 0x000000242524723e */ /* 0x000fe200000010ff */
[----:B------:R2:W-:Y:S01]  /*2920*/  STS.128 [R3+UR8], R20 ;  /* 0x0000001403007988 */ /* 0x0005e20008000c08 */
[----:B------:R-:W-:Y:S02]  /*2930*/  F2FP.BF16.F32.PACK_AB R30, R33, R32 ;  /* 0x00000020211e723e */ /* 0x000fe400000010ff */
[----:B------:R-:W-:Y:S02]  /*2940*/  F2FP.BF16.F32.PACK_AB R31, R35, R34 ;  /* 0x00000022231f723e */ /* 0x000fe400000010ff */
[----:B------:R-:W-:-:S02]  /*2950*/  F2FP.BF16.F32.PACK_AB R37, R39, R38 ;  /* 0x000000262725723e */ /* 0x000fc400000010ff */
[----:B------:R-:W-:Y:S02]  /*2960*/  F2FP.BF16.F32.PACK_AB R44, R45, R44 ;  /* 0x0000002c2d2c723e */ /* 0x000fe400000010ff */
[----:B------:R-:W-:Y:S02]  /*2970*/  LOP3.LUT R8, R2, 0x30, RZ, 0x3c, !PT ;  /* 0x0000003002087812 */ /* 0x000fe400078e3cff */
[----:B------:R-:W-:Y:S02]  /*2980*/  F2FP.BF16.F32.PACK_AB R38, R41, R40 ;  /* 0x000000282926723e */ /* 0x000fe400000010ff */
[----:B------:R-:W-:Y:S01]  /*2990*/  F2FP.BF16.F32.PACK_AB R39, R43, R42 ;  /* 0x0000002a2b27723e */ /* 0x000fe200000010ff */
[----:B------:R2:W-:Y:S01]  /*29a0*/  STS.128 [R8+UR8], R28 ;  /* 0x0000001c08007988 */ /* 0x0005e20008000c08 */
[----:B------:R-:W-:Y:S02]  /*29b0*/  F2FP.BF16.F32.PACK_AB R45, R47, R46 ;  /* 0x0000002e2f2d723e */ /* 0x000fe400000010ff */
[----:B------:R-:W-:-:S02]  /*29c0*/  F2FP.BF16.F32.PACK_AB R52, R53, R52 ;  /* 0x000000343534723e */ /* 0x000fc400000010ff */
[C---:B------:R-:W-:Y:S02]  /*29d0*/  LOP3.LUT R9, R2.reuse, 0x40, RZ, 0x3c, !PT ;  /* 0x0000004002097812 */ /* 0x040fe400078e3cff */
[----:B------:R-:W-:Y:S02]  /*29e0*/  F2FP.BF16.F32.PACK_AB R46, R49, R48 ;  /* 0x00000030312e723e */ /* 0x000fe400000010ff */
[----:B------:R-:W-:Y:S01]  /*29f0*/  F2FP.BF16.F32.PACK_AB R47, R51, R50 ;  /* 0x00000032332f723e */ /* 0x000fe200000010ff */
[----:B------:R2:W-:Y:S01]  /*2a00*/  STS.128 [R9+UR8], R36 ;  /* 0x0000002409007988 */ /* 0x0005e20008000c08 */
[----:B------:R-:W-:Y:S02]  /*2a10*/  F2FP.BF16.F32.PACK_AB R53, R55, R54 ;  /* 0x000000363735723e */ /* 0x000fe400000010ff */
[----:B------:R-:W-:Y:S02]  /*2a20*/  F2FP.BF16.F32.PACK_AB R60, R61, R60 ;  /* 0x0000003c3d3c723e */ /* 0x000fe400000010ff */
[----:B------:R-:W-:-:S02]  /*2a30*/  LOP3.LUT R10, R2, 0x50, RZ, 0x3c, !PT ;  /* 0x00000050020a7812 */ /* 0x000fc400078e3cff */
[----:B------:R-:W-:Y:S02]  /*2a40*/  F2FP.BF16.F32.PACK_AB R54, R57, R56 ;  /* 0x000000383936723e */ /* 0x000fe400000010ff */
[----:B------:R-:W-:Y:S01]  /*2a50*/  F2FP.BF16.F32.PACK_AB R55, R59, R58 ;  /* 0x0000003a3b37723e */ /* 0x000fe200000010ff */
[----:B------:R2:W-:Y:S01]  /*2a60*/  STS.128 [R10+UR8], R44 ;  /* 0x0000002c0a007988 */ /* 0x0005e20008000c08 */
[----:B------:R-:W-:Y:S02]  /*2a70*/  F2FP.BF16.F32.PACK_AB R61, R63, R62 ;  /* 0x0000003e3f3d723e */ /* 0x000fe400000010ff */
[C---:B------:R-:W-:Y:S02]  /*2a80*/  LOP3.LUT R11, R2.reuse, 0x60, RZ, 0x3c, !PT ;  /* 0x00000060020b7812 */ /* 0x040fe400078e3cff */
[----:B------:R-:W-:Y:S02]  /*2a90*/  F2FP.BF16.F32.PACK_AB R62, R65, R64 ;  /* 0x00000040413e723e */ /* 0x000fe400000010ff */
[----:B------:R-:W-:Y:S01]  /*2aa0*/  F2FP.BF16.F32.PACK_AB R63, R67, R66 ;  /* 0x00000042433f723e */ /* 0x000fe200000010ff */
[----:B------:R2:W-:Y:S01]  /*2ab0*/  STS.128 [R11+UR8], R52 ;  /* 0x000000340b007988 */ /* 0x0005e20008000c08 */
[----:B------:R-:W-:-:S05]  /*2ac0*/  LOP3.LUT R16, R2, 0x70, RZ, 0x3c, !PT ;  /* 0x0000007002107812 */ /* 0x000fca00078e3cff */
[----:B------:R2:W-:Y:S01]  /*2ad0*/  STS.128 [R16+UR8], R60 ;  /* 0x0000003c10007988 */ /* 0x0005e20008000c08 */
[----:B------:R3:W-:Y:S06]  /*2ae0*/  MEMBAR.ALL.CTA ;  /* 0x0000000000007992 */ /* 0x0007ec0000008000 */
[----:B---3--:R-:W3:Y:S02]  /*2af0*/  FENCE.VIEW.ASYNC.S ;  /* 0x00000000000073c6 */ /* 0x008ee40000000000 */
[----:B---3--:R-:W-:Y:S06]  /*2b00*/  BAR.SYNC.DEFER_BLOCKING 0x0 ;  /* 0x0000000000007b1d */ /* 0x008fec0000010000 */
[----:B------:R2:W-:Y:S01]  /*2b10*/  @UP1 UTMASTG.2D [UR4], [UR16] ;  /* 0x00000004100013b5 */ /* 0x0005e20008008000 */
[----:B------:R0:W-:Y:S01]  /*2b20*/  UTMACMDFLUSH ;  /* 0x00000000000079b7 */ /* 0x0001e20000000000 */
[----:B------:R-:W-:-:S04]  /*2b30*/  DEPBAR.LE SB0, 0x0 ;  /* 0x000080000000791a */ /* 0x000fc80000000000 */
[----:B------:R-:W-:Y:S08]  /*2b40*/  BAR.SYNC.DEFER_BLOCKING 0x0 ;  /* 0x0000000000007b1d */ /* 0x000ff00000010000 */
[----:B------:R-:W-:Y:S06]  /*2b50*/  BAR.SYNC.DEFER_BLOCKING 0x0 ;  /* 0x0000000000007b1d */ /* 0x000fec0000010000 */
[----:B--2---:R-:W-:Y:S05]  /*2b60*/  @P2 BRA `(.L_x_75) ;  /* 0x0000000000a02947 */ /* 0x004fea0003800000 */
[----:B------:R-:W2:Y:S01]  /*2b70*/  S2UR UR5, SR_CgaCtaId ;  /* 0x00000000000579c3 */ /* 0x000ea20000008800 */
[----:B------:R-:W-:Y:S01]  /*2b80*/  NOP ;  /* 0x0000000000007918 */ /* 0x000fe20000000000 */
[----:B------:R-:W-:Y:S01]  /*2b90*/  UMOV UR4, 0x50 ;  /* 0x0000005000047882 */ /* 0x000fe20000000000 */
[----:B------:R-:W-:Y:S02]  /*2ba0*/  IMAD.U32 R0, RZ, RZ, UR24 ;  /* 0x00000018ff007e24 */ /* 0x000fe4000f8e00ff */
[----:B------:R-:W-:Y:S02]  /*2bb0*/  IMAD.MOV.U32 R3, RZ, RZ, 0xf ;  /* 0x0000000fff037424 */ /* 0x000fe400078e00ff */
[----:B------:R-:W-:Y:S01]  /*2bc0*/  IMAD.MOV.U32 R7, RZ, RZ, 0x1 ;  /* 0x00000001ff077424 */ /* 0x000fe200078e00ff */
[----:B------:R-:W-:-:S04]  /*2bd0*/  LOP3.LUT R0, R0, 0xffff, RZ, 0xc0, !PT ;  /* 0x0000ffff00007812 */ /* 0x000fc800078ec0ff */
[----:B------:R-:W-:-:S05]  /*2be0*/  SHF.R.U32.HI R0, RZ, 0x5, R0 ;  /* 0x00000005ff007819 */ /* 0x000fca0000011600 */
[----:B------:R-:W-:Y:S01]  /*2bf0*/  VIADD R2, R0, 0x10 ;  /* 0x0000001000027836 */ /* 0x000fe20000000000 */
[----:B------:R-:W-:Y:S01]  /*2c00*/  SHF.L.U32 R0, R3, R0, RZ ;  /* 0x0000000003007219 */ /* 0x000fe200000006ff */
[----:B--2---:R-:W-:-:S03]  /*2c10*/  ULEA UR6, UR5, UR4, 0x18 ;  /* 0x0000000405067291 */ /* 0x004fc6000f8ec0ff */
[----:B------:R-:W-:-:S04]  /*2c20*/  SHF.L.U32 R3, R7, R2, RZ ;  /* 0x0000000207037219 */ /* 0x000fc800000006ff */
[----:B------:R-:W-:Y:S02]  /*2c30*/  LOP3.LUT R0, R3, R0, RZ, 0xfc, !PT ;  /* 0x0000000003007212 */ /* 0x000fe400078efcff */
[----:B------:R-:W2:Y:S02]  /*2c40*/  LDS R5, [UR6] ;  /* 0x00000006ff057984 */ /* 0x000ea40008000800 */
[C---:B------:R-:W-:Y:S02]  /*2c50*/  LOP3.LUT R2, R0.reuse, 0xffff, RZ, 0xc0, !PT ;  /* 0x0000ffff00027812 */ /* 0x040fe400078ec0ff */
[----:B--2---:R-:W-:-:S04]  /*2c60*/  LOP3.LUT R3, R0, 0xffff, R5, 0x80, !PT ;  /* 0x0000ffff00037812 */ /* 0x004fc800078e8005 */
[----:B------:R-:W-:-:S13]  /*2c70*/  ISETP.NE.AND P0, PT, R3, R2, PT ;  /* 0x000000020300720c */ /* 0x000fda0003f05270 */
[----:B------:R-:W-:Y:S05]  /*2c80*/  @P0 BRA `(.L_x_76) ;  /* 0x0000000000500947 */ /* 0x000fea0003800000 */
[----:B------:R-:W-:Y:S02]  /*2c90*/  SHF.R.U32.HI R5, RZ, 0x10, R5 ;  /* 0x00000010ff057819 */ /* 0x000fe40000011605 */
[----:B------:R-:W-:-:S04]  /*2ca0*/  SHF.R.U32.HI R2, RZ, 0x10, R0 ;  /* 0x00000010ff027819 */ /* 0x000fc80000011600 */
[----:B------:R-:W-:-:S04]  /*2cb0*/  LOP3.LUT R5, R5, R2, RZ, 0xc0, !PT ;  /* 0x0000000205057212 */ /* 0x000fc800078ec0ff */
[----:B------:R-:W-:-:S13]  /*2cc0*/  ISETP.NE.AND P0, PT, R5, R2, PT ;  /* 0x000000020500720c */ /* 0x000fda0003f05270 */
[----:B------:R-:W-:Y:S05]  /*2cd0*/  @P0 BRA `(.L_x_77) ;  /* 0x0000000000300947 */ /* 0x000fea0003800000 */
[----:B------:R-:W-:Y:S01]  /*2ce0*/  R2UR UR4, R0 ;  /* 0x00000000000472ca */ /* 0x000fe200000e0000 */
[----:B------:R-:W-:Y:S01]  /*2cf0*/  VOTEU.ANY UR5, UPT, PT ;  /* 0x0000000000057886 */ /* 0x000fe200038e0100 */
[----:B------:R-:W2:Y:S01]  /*2d00*/  S2R R0, SR_LANEID ;  /* 0x0000000000007919 */ /* 0x000ea20000000000 */
[----:B------:R-:W-:-:S10]  /*2d10*/  UFLO.U32 UR5, UR5 ;  /* 0x00000005000572bd */ /* 0x000fd400080e0000 */
[----:B------:R-:W-:-:S06]  /*2d20*/  ULOP3.LUT UR4, URZ, UR4, URZ, 0x33, !UPT ;  /* 0x00000004ff047292 */ /* 0x000fcc000f8e33ff */
[----:B------:R-:W-:-:S04]  /*2d30*/  IMAD.U32 R2, RZ, RZ, UR4 ;  /* 0x00000004ff027e24 */ /* 0x000fc8000f8e00ff */
[----:B------:R-:W3:Y:S02]  /*2d40*/  REDUX UR7, R2 ;  /* 0x00000000020773c4 */ /* 0x000ee40000000000 */
[----:B------:R4:W-:Y:S01]  /*2d50*/  UTCATOMSWS.AND URZ, UR4 ;  /* 0x0000000400ff79e3 */ /* 0x0009e20008000000 */
[----:B--2---:R-:W-:Y:S01]  /*2d60*/  ISETP.EQ.U32.AND P0, PT, R0, UR5, PT ;  /* 0x0000000500007c0c */ /* 0x004fe2000bf02070 */
[----:B---3--:R-:W-:-:S12]  /*2d70*/  IMAD.U32 R0, RZ, RZ, UR7 ;  /* 0x00000007ff007e24 */ /* 0x008fd8000f8e00ff */
[----:B------:R4:W-:Y:S01]  /*2d80*/  @P0 ATOMS.AND RZ, [UR6], R0 ;  /* 0x00000000ffff098c */ /* 0x0009e2000a800006 */
[----:B------:R-:W-:Y:S05]  /*2d90*/  BRA `(.L_x_75) ;  /* 0x0000000000147947 */ /* 0x000fea0003800000 */
.L_x_77:
[----:B------:R-:W-:-:S07]  /*2da0*/  MOV R2, 0x2dc0 ;  /* 0x00002dc000027802 */ /* 0x000fce0000000f00 */
[----:B-1----:R-:W-:Y:S05]  /*2db0*/  CALL.REL.NOINC `($__internal_0_$__cuda_sm10x_tcgen05_guardrail_trap_col_being_dealloced_not_returned_by_alloc) ;  /* 0x0000000000447944 */ /* 0x002fea0003c00000 */
[----:B------:R-:W-:Y:S05]  /*2dc0*/  BRA `(.L_x_75) ;  /* 0x0000000000087947 */ /* 0x000fea0003800000 */
.L_x_76:
[----:B------:R-:W-:-:S07]  /*2dd0*/  MOV R2, 0x2df0 ;  /* 0x00002df000027802 */ /* 0x000fce0000000f00 */
[----:B-1----:R-:W-:Y:S05]  /*2de0*/  CALL.REL.NOINC `($__internal_2_$__cuda_sm10x_tcgen05_guardrail_trap_unallocated_columns_being_dealloced) ;  /* 0x0000000000507944 */ /* 0x002fea0003c00000 */
.L_x_75:
[----:B------:R-:W-:Y:S01]  /*2df0*/  NOP ;  /* 0x0000000000007918 */ /* 0x000fe20000000000 */
[----:B----4-:R-:W-:Y:S05]  /*2e00*/  EXIT ;  /* 0x000000000000794d */ /* 0x010fea0003800000 */
.L_x_60:
[----:B------:R-:W2:Y:S02]  /*2e10*/  SYNCS.PHASECHK.TRANS64.TRYWAIT P0, [UR8+0x20000], RZ ;  /* 0x020000ffff0075a7 */ /* 0x000ea40008001108 */
[----:B--2---:R-:W-:Y:S05]  /*2e20*/  @!P0 BRA `(.L_x_60) ;  /* 0xfffffffc00f88947 */ /* 0x004fea000383ffff */
[----:B------:R-:W-:Y:S05]  /*2e30*/  BRA `(.L_x_78) ;  /* 0xffffffec00a87947 */ /* 0x000fea000383ffff */
.L_x_62:
[----:B------:R-:W2:Y:S02]  /*2e40*/  SYNCS.PHASECHK.TRANS64.TRYWAIT P1, [UR8+0x20020], RZ ;  /* 0x020020ffff0075a7 */ /* 0x000ea40008021108 */
[----:B--2---:R-:W-:Y:S05]  /*2e50*/  @!P1 BRA `(.L_x_62) ;  /* 0xfffffffc00f89947 */ /* 0x004fea000383ffff */
[----:B------:R-:W-:Y:S05]  /*2e60*/  BRA `(.L_x_79) ;  /* 0xfffffff000487947 */ /* 0x000fea000383ffff */
.L_x_63:
[----:B------:R-:W3:Y:S02]  /*2e70*/  SYNCS.PHASECHK.TRANS64.TRYWAIT P0, [UR25+0x20000], R2 ;  /* 0x02000002ff0075a7 */ /* 0x000ee40008001119 */
[----:B---3--:R-:W-:Y:S05]  /*2e80*/  @!P0 BRA `(.L_x_63) ;  /* 0xfffffffc00f88947 */ /* 0x008fea000383ffff */
[----:B------:R-:W-:Y:S05]  /*2e90*/  BRA `(.L_x_80) ;  /* 0xfffffff000d07947 */ /* 0x000fea000383ffff */
.L_x_65:
[----:B------:R-:W3:Y:S02]  /*2ea0*/  SYNCS.PHASECHK.TRANS64.TRYWAIT P0, [UR25+0x20020], R2 ;  /* 0x02002002ff0075a7 */ /* 0x000ee40008001119 */
[----:B---3--:R-:W-:Y:S05]  /*2eb0*/  @!P0 BRA `(.L_x_65) ;  /* 0xfffffffc00f88947 */ /* 0x008fea000383ffff */
[----:B------:R-:W-:Y:S05]  /*2ec0*/  BRA `(.L_x_81) ;  /* 0xfffffff4007c7947 */ /* 0x000fea000383ffff */
        .weak           $__internal_0_$__cuda_sm10x_tcgen05_guardrail_trap_col_being_dealloced_not_returned_by_alloc
        .type           $__internal_0_$__cuda_sm10x_tcgen05_guardrail_trap_col_being_dealloced_not_returned_by_alloc,@function
        .size           $__internal_0_$__cuda_sm10x_tcgen05_guardrail_trap_col_being_dealloced_not_returned_by_alloc,($__internal_1_$__cuda_sm10x_tcgen05_guardrail_trap_phase_invalid_during_alloc - $__internal_0_$__cuda_sm10x_tcgen05_guardrail_trap_col_being_dealloced_not_returned_by_alloc)
$__internal_0_$__cuda_sm10x_tcgen05_guardrail_trap_col_being_dealloced_not_returned_by_alloc:
[----:B------:R-:W-:Y:S05]  /*2ed0*/  BPT.TRAP 0x1 ;  /* 0x000000040000795c */ /* 0x000fea0000300000 */
[----:B------:R-:W-:-:S04]  /*2ee0*/  IMAD.MOV.U32 R3, RZ, RZ, 0x0 ;  /* 0x00000000ff037424 */ /* 0x000fc800078e00ff */
[----:B------:R-:W-:Y:S05]  /*2ef0*/  RET.REL.NODEC R2 `(gluon_tcgen05) ;  /* 0xffffffd002407950 */ /* 0x000fea0003c3ffff */
        .weak           $__internal_1_$__cuda_sm10x_tcgen05_guardrail_trap_phase_invalid_during_alloc
        .type           $__internal_1_$__cuda_sm10x_tcgen05_guardrail_trap_phase_invalid_during_alloc,@function
        .size           $__internal_1_$__cuda_sm10x_tcgen05_guardrail_trap_phase_invalid_during_alloc,($__internal_2_$__cuda_sm10x_tcgen05_guardrail_trap_unallocated_columns_being_dealloced - $__internal_1_$__cuda_sm10x_tcgen05_guardrail_trap_phase_invalid_during_alloc)
$__internal_1_$__cuda_sm10x_tcgen05_guardrail_trap_phase_invalid_during_alloc:
[----:B------:R-:W-:Y:S05]  /*2f00*/  BPT.TRAP 0x1 ;  /* 0x000000040000795c */ /* 0x000fea0000300000 */
[----:B------:R-:W-:-:S04]  /*2f10*/  IMAD.MOV.U32 R3, RZ, RZ, 0x0 ;  /* 0x00000000ff037424 */ /* 0x000fc800078e00ff */
[----:B------:R-:W-:Y:S05]  /*2f20*/  RET.REL.NODEC R2 `(gluon_tcgen05) ;  /* 0xffffffd002347950 */ /* 0x000fea0003c3ffff */
        .weak           $__internal_2_$__cuda_sm10x_tcgen05_guardrail_trap_unallocated_columns_being_dealloced
        .type           $__internal_2_$__cuda_sm10x_tcgen05_guardrail_trap_unallocated_columns_being_dealloced,@function
        .size           $__internal_2_$__cuda_sm10x_tcgen05_guardrail_trap_unallocated_columns_being_dealloced,(.L_x_85 - $__internal_2_$__cuda_sm10x_tcgen05_guardrail_trap_unallocated_columns_being_dealloced)
$__internal_2_$__cuda_sm10x_tcgen05_guardrail_trap_unallocated_columns_being_dealloced:
[----:B------:R-:W-:Y:S05]  /*2f30*/  BPT.TRAP 0x1 ;  /* 0x000000040000795c */ /* 0x000fea0000300000 */
[----:B------:R-:W-:-:S04]  /*2f40*/  IMAD.MOV.U32 R3, RZ, RZ, 0x0 ;  /* 0x00000000ff037424 */ /* 0x000fc800078e00ff */
[----:B------:R-:W-:Y:S05]  /*2f50*/  RET.REL.NODEC R2 `(gluon_tcgen05) ;  /* 0xffffffd002287950 */ /* 0x000fea0003c3ffff */
.L_x_82:
[----:B------:R-:W-:-:S00]  /*2f60*/  BRA `(.L_x_82) ;  /* 0xfffffffc00fc7947 */ /* 0x000fc0000383ffff */
[----:B------:R-:W-:-:S00]  /*2f70*/  NOP ;  /* 0x0000000000007918 */ /* 0x000fc00000000000 */
        /* <DEDUP_REMOVED lines=8> */
.L_x_85:


//--------------------- .nv.shared.gluon_tcgen05  --------------------------
	.section	.nv.shared.gluon_tcgen05,"aw",@nobits
	.sectionflags	@""
	.align	16
	.zero		1024


//--------------------- .nv.shared.reserved.0     --------------------------
	.section	.nv.shared.reserved.0,"aw",@nobits
	.align	8
	.weak		__nv_reservedSMEM_offset_0_alias
	.size		__nv_reservedSMEM_offset_0_alias, 0, 64
	.other		__nv_reservedSMEM_offset_0_alias,@"STO_CUDA_RESERVED_SHARED STV_DEFAULT"
__nv_reservedSMEM_offset_0_alias:
	.zero		0
.nv.shared.reserved.0:
	.zero		64
	.weak		__nv_reservedSMEM_allocation_phase
	.type		__nv_reservedSMEM_allocation_phase,@object
	.size		__nv_reservedSMEM_allocation_phase,(.L_0 - __nv_reservedSMEM_allocation_phase)
__nv_reservedSMEM_allocation_phase:
	.zero		1
.L_0:
	.zero		7
	.weak		__nv_reservedSMEM_devtool_atexit_pc
	.type		__nv_reservedSMEM_devtool_atexit_pc,@object
	.size		__nv_reservedSMEM_devtool_atexit_pc,(__nv_reservedSMEM_allocation_mask - __nv_reservedSMEM_devtool_atexit_pc)
__nv_reservedSMEM_devtool_atexit_pc:
	.zero		8
	.weak		__nv_reservedSMEM_allocation_mask
	.type		__nv_reservedSMEM_allocation_mask,@object
	.size		__nv_reservedSMEM_allocation_mask,(.L_2 - __nv_reservedSMEM_allocation_mask)
__nv_reservedSMEM_allocation_mask:
	.zero		4
.L_2:


//--------------------- .nv.constant0.gluon_tcgen05 --------------------------
	.section	.nv.constant0.gluon_tcgen05,"a",@progbits
	.sectionflags	@""
	.align	4
.nv.constant0.gluon_tcgen05:
	.zero		976


//--------------------- SYMBOLS --------------------------

	.type		.nv.reservedSmem.offset0,@object
	.size		.nv.reservedSmem.offset0,0x4
	.type		.nv.reservedSmem.cap,@object
	.size		.nv.reservedSmem.cap,0x4
